# CuTe-DSL kernel — source=cudnn_frontend_dsl family=gemm_swiglu
# config = {"ab_dtype": "BFloat16", "c_dtype": "BFloat16", "mma_mn": [256, 256], "cluster_mn": [4, 2]}


// ===== COMPILED SASS (sm_100a) =====

	.target	sm_100a

	.elftype	@"ET_EXEC"


//--------------------- .note.nv.tkinfo           --------------------------
	.section	.note.nv.tkinfo,"",@"SHT_NOTE"
	.sectionflags	@"SHF_NOTE_NV_TKINFO"
	.tkinfo
        /*0018*/ 	.word	0x00000081
        /*0030*/ 	.string	""
        /*0030*/ 	.string	"ptxas"
        /*0030*/ 	.string	"Cuda compilation tools, release 12.9, V12.9.83"
        /*0030*/ 	.string	"Build system must define TOOLS_VERSION_EXTENDED"
        /*0030*/ 	.string	"-O 3 -arch sm_100a "



//--------------------- .note.nv.cuver            --------------------------
	.section	.note.nv.cuver,"",@"SHT_NOTE"
	.sectionflags	@"SHF_NOTE_NV_CUVER"
        /*0018*/ 	.short	0x0001
        /*001a*/ 	.short	0x0064
        /*001c*/ 	.short	0x0001
        /*001e*/ 	.short	0x0000
        /*0020*/ 	.short	0x0001
        /*0022*/ 	.short	0x0000


//--------------------- .nv.info                  --------------------------
	.section	.nv.info,"",@"SHT_CUDA_INFO"
	.align	4


	//----- nvinfo : EIATTR_REGCOUNT
	.align		4
        /*0000*/ 	.byte	0x04, 0x2f
        /*0002*/ 	.short	(.L_6 - .L_5)
	.align		4
.L_5:
        /*0004*/ 	.word	index@(kernel_cutlass_kernel_cudnngemm_swigludense_gemm_persistent_swigluPersistentDenseGemmKernel_object_at__TiledMMA_ThrLayoutVMNK21111000_PermutationMNK____MMAAtom_ThrID21_ShapeMNK25625616_TV_0)
        /*0008*/ 	.word	0x00000060


	//----- nvinfo : EIATTR_FRAME_SIZE
	.align		4
.L_6:
        /*000c*/ 	.byte	0x04, 0x11
        /*000e*/ 	.short	(.L_8 - .L_7)
	.align		4
.L_7:
        /*0010*/ 	.word	index@($__internal_2_$__cuda_sm10x_tcgen05_guardrail_trap_unallocated_columns_being_dealloced)
        /*0014*/ 	.word	0x00000000


	//----- nvinfo : EIATTR_FRAME_SIZE
	.align		4
.L_8:
        /*0018*/ 	.byte	0x04, 0x11
        /*001a*/ 	.short	(.L_10 - .L_9)
	.align		4
.L_9:
        /*001c*/ 	.word	index@($__internal_1_$__cuda_sm10x_tcgen05_guardrail_trap_phase_invalid_during_alloc)
        /*0020*/ 	.word	0x00000000


	//----- nvinfo : EIATTR_FRAME_SIZE
	.align		4
.L_10:
        /*0024*/ 	.byte	0x04, 0x11
        /*0026*/ 	.short	(.L_12 - .L_11)
	.align		4
.L_11:
        /*0028*/ 	.word	index@($__internal_0_$__cuda_sm10x_tcgen05_guardrail_trap_col_being_dealloced_not_returned_by_alloc)
        /*002c*/ 	.word	0x00000000


	//----- nvinfo : EIATTR_FRAME_SIZE
	.align		4
.L_12:
        /*0030*/ 	.byte	0x04, 0x11
        /*0032*/ 	.short	(.L_14 - .L_13)
	.align		4
.L_13:
        /*0034*/ 	.word	index@(kernel_cutlass_kernel_cudnngemm_swigludense_gemm_persistent_swigluPersistentDenseGemmKernel_object_at__TiledMMA_ThrLayoutVMNK21111000_PermutationMNK____MMAAtom_ThrID21_ShapeMNK25625616_TV_0)
        /*0038*/ 	.word	0x00000000


	//----- nvinfo : EIATTR_MIN_STACK_SIZE
	.align		4
.L_14:
        /*003c*/ 	.byte	0x04, 0x12
        /*003e*/ 	.short	(.L_16 - .L_15)
	.align		4
.L_15:
        /*0040*/ 	.word	index@(kernel_cutlass_kernel_cudnngemm_swigludense_gemm_persistent_swigluPersistentDenseGemmKernel_object_at__TiledMMA_ThrLayoutVMNK21111000_PermutationMNK____MMAAtom_ThrID21_ShapeMNK25625616_TV_0)
        /*0044*/ 	.word	0x00000000
.L_16:


//--------------------- .nv.info.kernel_cutlass_kernel_cudnngemm_swigludense_gemm_persistent_swigluPersistentDenseGemmKernel_object_at__TiledMMA_ThrLayoutVMNK21111000_PermutationMNK____MMAAtom_ThrID21_ShapeMNK25625616_TV_0 --------------------------
	.section	.nv.info.kernel_cutlass_kernel_cudnngemm_swigludense_gemm_persistent_swigluPersistentDenseGemmKernel_object_at__TiledMMA_ThrLayoutVMNK21111000_PermutationMNK____MMAAtom_ThrID21_ShapeMNK25625616_TV_0,"",@"SHT_CUDA_INFO"
	.sectionflags	@""
	.align	4


	//----- nvinfo : EIATTR_CUDA_API_VERSION
	.align		4
        /*0000*/ 	.byte	0x04, 0x37
        /*0002*/ 	.short	(.L_18 - .L_17)
.L_17:
        /*0004*/ 	.word	0x00000081


	//----- nvinfo : EIATTR_KPARAM_INFO
	.align		4
.L_18:
        /*0008*/ 	.byte	0x04, 0x17
        /*000a*/ 	.short	(.L_20 - .L_19)
.L_19:
        /*000c*/ 	.word	0x00000000
        /*0010*/ 	.short	0x0008
        /*0012*/ 	.short	0x0264
        /*0014*/ 	.byte	0x00, 0xf0, 0x11, 0x00


	//----- nvinfo : EIATTR_KPARAM_INFO
	.align		4
.L_20:
        /*0018*/ 	.byte	0x04, 0x17
        /*001a*/ 	.short	(.L_22 - .L_21)
.L_21:
        /*001c*/ 	.word	0x00000000
        /*0020*/ 	.short	0x0007
        /*0022*/ 	.short	0x0258
        /*0024*/ 	.byte	0x00, 0xf0, 0x31, 0x00


	//----- nvinfo : EIATTR_KPARAM_INFO
	.align		4
.L_22:
        /*0028*/ 	.byte	0x04, 0x17
        /*002a*/ 	.short	(.L_24 - .L_23)
.L_23:
        /*002c*/ 	.word	0x00000000
        /*0030*/ 	.short	0x0006
        /*0032*/ 	.short	0x024c
        /*0034*/ 	.byte	0x00, 0xf0, 0x31, 0x00


	//----- nvinfo : EIATTR_KPARAM_INFO
	.align		4
.L_24:
        /*0038*/ 	.byte	0x04, 0x17
        /*003a*/ 	.short	(.L_26 - .L_25)
.L_25:
        /*003c*/ 	.word	0x00000000
        /*0040*/ 	.short	0x0005
        /*0042*/ 	.short	0x0240
        /*0044*/ 	.byte	0x00, 0xf0, 0x31, 0x00


	//----- nvinfo : EIATTR_KPARAM_INFO
	.align		4
.L_26:
        /*0048*/ 	.byte	0x04, 0x17
        /*004a*/ 	.short	(.L_28 - .L_27)
.L_27:
        /*004c*/ 	.word	0x00000000
        /*0050*/ 	.short	0x0004
        /*0052*/ 	.short	0x01c0
        /*0054*/ 	.byte	0x00, 0xf0, 0x01, 0x02


	//----- nvinfo : EIATTR_KPARAM_INFO
	.align		4
.L_28:
        /*0058*/ 	.byte	0x04, 0x17
        /*005a*/ 	.short	(.L_30 - .L_29)
.L_29:
        /*005c*/ 	.word	0x00000000
        /*0060*/ 	.short	0x0003
        /*0062*/ 	.short	0x0140
        /*0064*/ 	.byte	0x00, 0xf0, 0x01, 0x02


	//----- nvinfo : EIATTR_KPARAM_INFO
	.align		4
.L_30:
        /*0068*/ 	.byte	0x04, 0x17
        /*006a*/ 	.short	(.L_32 - .L_31)
.L_31:
        /*006c*/ 	.word	0x00000000
        /*0070*/ 	.short	0x0002
        /*0072*/ 	.short	0x00c0
        /*0074*/ 	.byte	0x00, 0xf0, 0x01, 0x02


	//----- nvinfo : EIATTR_KPARAM_INFO
	.align		4
.L_32:
        /*0078*/ 	.byte	0x04, 0x17
        /*007a*/ 	.short	(.L_34 - .L_33)
.L_33:
        /*007c*/ 	.word	0x00000000
        /*0080*/ 	.short	0x0001
        /*0082*/ 	.short	0x0040
        /*0084*/ 	.byte	0x00, 0xf0, 0x01, 0x02


	//----- nvinfo : EIATTR_KPARAM_INFO
	.align		4
.L_34:
        /*0088*/ 	.byte	0x04, 0x17
        /*008a*/ 	.short	(.L_36 - .L_35)
.L_35:
        /*008c*/ 	.word	0x00000000
        /*0090*/ 	.short	0x0000
        /*0092*/ 	.short	0x0000
        /*0094*/ 	.byte	0x00, 0xf0, 0x0d, 0x00


	//----- nvinfo : EIATTR_AT_ENTRY_FRAGMENTS
	.align		4
.L_36:
        /*0098*/ 	.byte	0x04, 0x4f
        /*009a*/ 	.short	(.L_38 - .L_37)


	//   ....[0]....
.L_37:
        /*009c*/ 	.word	0x00000004


	//   ....[1]....
        /*00a0*/ 	.word	0x00000005


	//----- nvinfo : EIATTR_RESERVED_SMEM_USED
	.align		4
.L_38:
        /*00a4*/ 	.byte	0x01, 0x41
	.zero		2


	//----- nvinfo : EIATTR_SPARSE_MMA_MASK
	.align		4
        /*00a8*/ 	.byte	0x03, 0x50
        /*00aa*/ 	.short	0x0000


	//----- nvinfo : EIATTR_TCGEN05_2CTA_USED
	.align		4
        /*00ac*/ 	.byte	0x01, 0x52
	.zero		2


	//----- nvinfo : EIATTR_MAXREG_COUNT
	.align		4
        /*00b0*/ 	.byte	0x03, 0x1b
        /*00b2*/ 	.short	0x00ff


	//----- nvinfo : EIATTR_NUM_BARRIERS
	.align		4
        /*00b4*/ 	.byte	0x02, 0x4c
        /*00b6*/ 	.byte	0x03
	.zero		1


	//----- nvinfo : EIATTR_INT_WARP_WIDE_INSTR_OFFSETS
	.align		4
        /*00b8*/ 	.byte	0x04, 0x31
        /*00ba*/ 	.short	(.L_40 - .L_39)


	//   ....[0]....
.L_39:
        /*00bc*/ 	.word	0x000047d0


	//   ....[1]....
        /*00c0*/ 	.word	0x00004800


	//----- nvinfo : EIATTR_COOP_GROUP_MASK_REGIDS
	.align		4
.L_40:
        /*00c4*/ 	.byte	0x04, 0x29
        /*00c6*/ 	.short	(.L_42 - .L_41)


	//   ....[0]....
.L_41:
        /*00c8*/ 	.word	0xffffffff


	//   ....[1]....
        /*00cc*/ 	.word	0xffffffff


	//   ....[2]....
        /*00d0*/ 	.word	0xffffffff


	//   ....[3]....
        /*00d4*/ 	.word	0xffffffff


	//   ....[4]....
        /*00d8*/ 	.word	0xffffffff


	//   ....[5]....
        /*00dc*/ 	.word	0xffffffff


	//   ....[6]....
        /*00e0*/ 	.word	0xffffffff


	//----- nvinfo : EIATTR_COOP_GROUP_INSTR_OFFSETS
	.align		4
.L_42:
        /*00e4*/ 	.byte	0x04, 0x28
        /*00e6*/ 	.short	(.L_44 - .L_43)


	//   ....[0]....
.L_43:
        /*00e8*/ 	.word	0x000004c0


	//   ....[1]....
        /*00ec*/ 	.word	0x000006f0


	//   ....[2]....
        /*00f0*/ 	.word	0x00000840


	//   ....[3]....
        /*00f4*/ 	.word	0x00001d30


	//   ....[4]....
        /*00f8*/ 	.word	0x00002340


	//   ....[5]....
        /*00fc*/ 	.word	0x00004650


	//   ....[6]....
        /*0100*/ 	.word	0x000048b0


	//----- nvinfo : EIATTR_VRC_CTA_INIT_COUNT
	.align		4
.L_44:
        /*0104*/ 	.byte	0x02, 0x4a
        /*0106*/ 	.byte	0x80
	.zero		1


	//----- nvinfo : EIATTR_MBARRIER_INSTR_OFFSETS
	.align		4
        /*0108*/ 	.byte	0x04, 0x39
        /*010a*/ 	.short	(.L_46 - .L_45)


	//   ....[0]....
.L_45:
        /*010c*/ 	.word	0x000003d0
        /*0110*/ 	.word	0x000000ff
        /*0114*/ 	.word	0x00000000
        /*0118*/ 	.short	0x0100
        /*011a*/ 	.byte	0x06
	.zero		1


	//   ....[1]....
        /*011c*/ 	.word	0x000003e0
        /*0120*/ 	.word	0x000000ff
        /*0124*/ 	.word	0x00000008
        /*0128*/ 	.short	0x0100
        /*012a*/ 	.byte	0x06
	.zero		1


	//   ....[2]....
        /*012c*/ 	.word	0x000003f0
        /*0130*/ 	.word	0x000000ff
        /*0134*/ 	.word	0x00000010
        /*0138*/ 	.short	0x0100
        /*013a*/ 	.byte	0x06
	.zero		1


	//   ....[3]....
        /*013c*/ 	.word	0x00000400
        /*0140*/ 	.word	0x000000ff
        /*0144*/ 	.word	0x00000018
        /*0148*/ 	.short	0x0100
        /*014a*/ 	.byte	0x06
	.zero		1


	//   ....[4]....
        /*014c*/ 	.word	0x00000410
        /*0150*/ 	.word	0x000000ff
        /*0154*/ 	.word	0x00000020
        /*0158*/ 	.short	0x0100
        /*015a*/ 	.byte	0x06
	.zero		1


	//   ....[5]....
        /*015c*/ 	.word	0x00000420
        /*0160*/ 	.word	0x000000ff
        /*0164*/ 	.word	0x00000028
        /*0168*/ 	.short	0x0100
        /*016a*/ 	.byte	0x06
	.zero		1


	//   ....[6]....
        /*016c*/ 	.word	0x00000430
        /*0170*/ 	.word	0x000000ff
        /*0174*/ 	.word	0x00000030
        /*0178*/ 	.short	0x0100
        /*017a*/ 	.byte	0x06
	.zero		1


	//   ....[7]....
        /*017c*/ 	.word	0x00000440
        /*0180*/ 	.word	0x000000ff
        /*0184*/ 	.word	0x00000038
        /*0188*/ 	.short	0x0100
        /*018a*/ 	.byte	0x06
	.zero		1


	//   ....[8]....
        /*018c*/ 	.word	0x00000450
        /*0190*/ 	.word	0x000000ff
        /*0194*/ 	.word	0x00000040
        /*0198*/ 	.short	0x0100
        /*019a*/ 	.byte	0x06
	.zero		1


	//   ....[9]....
        /*019c*/ 	.word	0x00000460
        /*01a0*/ 	.word	0x000000ff
        /*01a4*/ 	.word	0x00000048
        /*01a8*/ 	.short	0x0100
        /*01aa*/ 	.byte	0x06
	.zero		1


	//   ....[10]....
        /*01ac*/ 	.word	0x00000660
        /*01b0*/ 	.word	0x000000ff
        /*01b4*/ 	.word	0x00000050
        /*01b8*/ 	.short	0x0100
        /*01ba*/ 	.byte	0x06
	.zero		1


	//   ....[11]....
        /*01bc*/ 	.word	0x00000670
        /*01c0*/ 	.word	0x000000ff
        /*01c4*/ 	.word	0x00000058
        /*01c8*/ 	.short	0x0100
        /*01ca*/ 	.byte	0x06
	.zero		1


	//   ....[12]....
        /*01cc*/ 	.word	0x00000680
        /*01d0*/ 	.word	0x000000ff
        /*01d4*/ 	.word	0x00000060
        /*01d8*/ 	.short	0x0100
        /*01da*/ 	.byte	0x06
	.zero		1


	//   ....[13]....
        /*01dc*/ 	.word	0x00000690
        /*01e0*/ 	.word	0x000000ff
        /*01e4*/ 	.word	0x00000068
        /*01e8*/ 	.short	0x0100
        /*01ea*/ 	.byte	0x06
	.zero		1


	//   ....[14]....
        /*01ec*/ 	.word	0x000007e0
        /*01f0*/ 	.word	0x000000ff
        /*01f4*/ 	.word	0x00000070
        /*01f8*/ 	.short	0x0100
        /*01fa*/ 	.byte	0x05
	.zero		1


	//   ....[15]....
        /*01fc*/ 	.word	0x00000cd0
        /*0200*/ 	.word	0x000000ff
        /*0204*/ 	.word	0x00000028
        /*0208*/ 	.short	0x010a
        /*020a*/ 	.byte	0x06
	.zero		1


	//   ....[16]....
        /*020c*/ 	.word	0x00000e20
        /*0210*/ 	.word	0x000000ff
        /*0214*/ 	.word	0x00000028
        /*0218*/ 	.short	0x010a
        /*021a*/ 	.byte	0x09
	.zero		1


	//   ....[17]....
        /*021c*/ 	.word	0x00001000
        /*0220*/ 	.word	0x000000ff
        /*0224*/ 	.word	0x00000028
        /*0228*/ 	.short	0x010a
        /*022a*/ 	.byte	0x28
	.zero		1


	//   ....[18]....
        /*022c*/ 	.word	0x00001350
        /*0230*/ 	.word	0x000000ff
        /*0234*/ 	.word	0x00000028
        /*0238*/ 	.short	0x010a
        /*023a*/ 	.byte	0x04
	.zero		1


	//   ....[19]....
        /*023c*/ 	.word	0x000017c0
        /*0240*/ 	.word	0x000000ff
        /*0244*/ 	.word	0x00000000
        /*0248*/ 	.short	0x010a
        /*024a*/ 	.byte	0x06
	.zero		1


	//   ....[20]....
        /*024c*/ 	.word	0x000017d0
        /*0250*/ 	.word	0x000000ff
        /*0254*/ 	.word	0x00000060
        /*0258*/ 	.short	0x010a
        /*025a*/ 	.byte	0x07
	.zero		1


	//   ....[21]....
        /*025c*/ 	.word	0x00001960
        /*0260*/ 	.word	0x000000ff
        /*0264*/ 	.word	0x00000000
        /*0268*/ 	.short	0x010a
        /*026a*/ 	.byte	0x05
	.zero		1


	//   ....[22]....
        /*026c*/ 	.word	0x00001b10
        /*0270*/ 	.word	0x000000ff
        /*0274*/ 	.word	0x00000000
        /*0278*/ 	.short	0x010a
        /*027a*/ 	.byte	0x06
	.zero		1


	//   ....[23]....
        /*027c*/ 	.word	0x00001cb0
        /*0280*/ 	.word	0x00000000
        /*0284*/ 	.word	0x00000060
        /*0288*/ 	.short	0x010a
        /*028a*/ 	.byte	0xff
	.zero		1


	//   ....[24]....
        /*028c*/ 	.word	0x00001fb0
        /*0290*/ 	.word	0x00000003
        /*0294*/ 	.word	0x00000000
        /*0298*/ 	.short	0x010a
        /*029a*/ 	.byte	0xff
	.zero		1


	//   ....[25]....
        /*029c*/ 	.word	0x00001fd0
        /*02a0*/ 	.word	0x00000003
        /*02a4*/ 	.word	0x00000000
        /*02a8*/ 	.short	0x010a
        /*02aa*/ 	.byte	0xff
	.zero		1


	//   ....[26]....
        /*02ac*/ 	.word	0x000021b0
        /*02b0*/ 	.word	0x00000007
        /*02b4*/ 	.word	0x00000000
        /*02b8*/ 	.short	0x010a
        /*02ba*/ 	.byte	0xff
	.zero		1


	//   ....[27]....
        /*02bc*/ 	.word	0x000021d0
        /*02c0*/ 	.word	0x00000007
        /*02c4*/ 	.word	0x00000000
        /*02c8*/ 	.short	0x010a
        /*02ca*/ 	.byte	0xff
	.zero		1


	//   ....[28]....
        /*02cc*/ 	.word	0x000022c0
        /*02d0*/ 	.word	0x00000007
        /*02d4*/ 	.word	0x00000000
        /*02d8*/ 	.short	0x0101
        /*02da*/ 	.byte	0xff
	.zero		1


	//   ....[29]....
        /*02dc*/ 	.word	0x00002980
        /*02e0*/ 	.word	0x000000ff
        /*02e4*/ 	.word	0x00000050
        /*02e8*/ 	.short	0x010a
        /*02ea*/ 	.byte	0x1b
	.zero		1


	//   ....[30]....
        /*02ec*/ 	.word	0x00004310
        /*02f0*/ 	.word	0x000000ff
        /*02f4*/ 	.word	0x00000000
        /*02f8*/ 	.short	0x0101
        /*02fa*/ 	.byte	0x1b
	.zero		1


	//   ....[31]....
        /*02fc*/ 	.word	0x00004620
        /*0300*/ 	.word	0x00000005
        /*0304*/ 	.word	0x00000000
        /*0308*/ 	.short	0x0101
        /*030a*/ 	.byte	0xff
	.zero		1


	//   ....[32]....
        /*030c*/ 	.word	0x00004630
        /*0310*/ 	.word	0x00000002
        /*0314*/ 	.word	0x00000070
        /*0318*/ 	.short	0x010a
        /*031a*/ 	.byte	0xff
	.zero		1


	//   ....[33]....
        /*031c*/ 	.word	0x00004910
        /*0320*/ 	.word	0x00000000
        /*0324*/ 	.word	0x00000028
        /*0328*/ 	.short	0x010a
        /*032a*/ 	.byte	0xff
	.zero		1


	//   ....[34]....
        /*032c*/ 	.word	0x00004990
        /*0330*/ 	.word	0x00000000
        /*0334*/ 	.word	0x00000028
        /*0338*/ 	.short	0x010a
        /*033a*/ 	.byte	0xff
	.zero		1


	//   ....[35]....
        /*033c*/ 	.word	0x00004a00
        /*0340*/ 	.word	0x00000000
        /*0344*/ 	.word	0x00000060
        /*0348*/ 	.short	0x010a
        /*034a*/ 	.byte	0xff
	.zero		1


	//   ....[36]....
        /*034c*/ 	.word	0x00004a80
        /*0350*/ 	.word	0x00000000
        /*0354*/ 	.word	0x00000000
        /*0358*/ 	.short	0x010a
        /*035a*/ 	.byte	0xff
	.zero		1


	//   ....[37]....
        /*035c*/ 	.word	0x00004ae0
        /*0360*/ 	.word	0x00000000
        /*0364*/ 	.word	0x00000060
        /*0368*/ 	.short	0x010a
        /*036a*/ 	.byte	0xff
	.zero		1


	//   ....[38]....
        /*036c*/ 	.word	0x00004b40
        /*0370*/ 	.word	0x00000003
        /*0374*/ 	.word	0x00000000
        /*0378*/ 	.short	0x010a
        /*037a*/ 	.byte	0xff
	.zero		1


	//   ....[39]....
        /*037c*/ 	.word	0x00004ba0
        /*0380*/ 	.word	0x00000007
        /*0384*/ 	.word	0x00000000
        /*0388*/ 	.short	0x010a
        /*038a*/ 	.byte	0xff
	.zero		1


	//   ....[40]....
        /*038c*/ 	.word	0x00004c10
        /*0390*/ 	.word	0x00000004
        /*0394*/ 	.word	0x00000050
        /*0398*/ 	.short	0x010a
        /*039a*/ 	.byte	0xff
	.zero		1


	//   ....[41]....
        /*039c*/ 	.word	0x00004c60
        /*03a0*/ 	.word	0x00000002
        /*03a4*/ 	.word	0x00000070
        /*03a8*/ 	.short	0x010a
        /*03aa*/ 	.byte	0xff
	.zero		1


	//----- nvinfo : EIATTR_NUM_MBARRIERS
	.align		4
.L_46:
        /*03ac*/ 	.byte	0x03, 0x38
        /*03ae*/ 	.short	0x000f


	//----- nvinfo : EIATTR_EXIT_INSTR_OFFSETS
	.align		4
        /*03b0*/ 	.byte	0x04, 0x1c
        /*03b2*/ 	.short	(.L_48 - .L_47)


	//   ....[0]....
.L_47:
        /*03b4*/ 	.word	0x00001cf0


	//   ....[1]....
        /*03b8*/ 	.word	0x000048d0


	//----- nvinfo : EIATTR_REQNTID
	.align		4
.L_48:
        /*03bc*/ 	.byte	0x04, 0x10
        /*03be*/ 	.short	(.L_50 - .L_49)
.L_49:
        /*03c0*/ 	.word	0x000000c0
        /*03c4*/ 	.word	0x00000001
        /*03c8*/ 	.word	0x00000001


	//----- nvinfo : EIATTR_CRS_STACK_SIZE
	.align		4
.L_50:
        /*03cc*/ 	.byte	0x04, 0x1e
        /*03ce*/ 	.short	(.L_52 - .L_51)
.L_51:
        /*03d0*/ 	.word	0x00000000


	//----- nvinfo : EIATTR_CBANK_PARAM_SIZE
	.align		4
.L_52:
        /*03d4*/ 	.byte	0x03, 0x19
        /*03d6*/ 	.short	0x0268


	//----- nvinfo : EIATTR_PARAM_CBANK
	.align		4
        /*03d8*/ 	.byte	0x04, 0x0a
        /*03da*/ 	.short	(.L_54 - .L_53)
	.align		4
.L_53:
        /*03dc*/ 	.word	index@(.nv.constant0.kernel_cutlass_kernel_cudnngemm_swigludense_gemm_persistent_swigluPersistentDenseGemmKernel_object_at__TiledMMA_ThrLayoutVMNK21111000_PermutationMNK____MMAAtom_ThrID21_ShapeMNK25625616_TV_0)
        /*03e0*/ 	.short	0x0380
        /*03e2*/ 	.short	0x0268


	//----- nvinfo : EIATTR_SW_WAR
	.align		4
.L_54:
        /*03e4*/ 	.byte	0x04, 0x36
        /*03e6*/ 	.short	(.L_56 - .L_55)
.L_55:
        /*03e8*/ 	.word	0x00000008
.L_56:


//--------------------- .nv.compat                --------------------------
	.section	.nv.compat,"",@"SHT_CUDA_COMPAT_INFO"
	.align	4
        /*0000*/ 	.byte	0x02, 0x02, 0x02, 0x00, 0x02, 0x05, 0x05, 0x00, 0x02, 0x03, 0x01, 0x00, 0x02, 0x06, 0x01, 0x00


//--------------------- .nv.callgraph             --------------------------
	.section	.nv.callgraph,"",@"SHT_CUDA_CALLGRAPH"
	.align	4
	.sectionentsize	8
	.align		4
        /*0000*/ 	.word	0x00000000
	.align		4
        /*0004*/ 	.word	0xffffffff
	.align		4
        /*0008*/ 	.word	0x00000000
	.align		4
        /*000c*/ 	.word	0xfffffffe
	.align		4
        /*0010*/ 	.word	0x00000000
	.align		4
        /*0014*/ 	.word	0xfffffffd
	.align		4
        /*0018*/ 	.word	0x00000000
	.align		4
        /*001c*/ 	.word	0xfffffffc


//--------------------- .text.kernel_cutlass_kernel_cudnngemm_swigludense_gemm_persistent_swigluPersistentDenseGemmKernel_object_at__TiledMMA_ThrLayoutVMNK21111000_PermutationMNK____MMAAtom_ThrID21_ShapeMNK25625616_TV_0 --------------------------
	.section	.text.kernel_cutlass_kernel_cudnngemm_swigludense_gemm_persistent_swigluPersistentDenseGemmKernel_object_at__TiledMMA_ThrLayoutVMNK21111000_PermutationMNK____MMAAtom_ThrID21_ShapeMNK25625616_TV_0,"ax",@progbits
	.align	128
        .global         kernel_cutlass_kernel_cudnngemm_swigludense_gemm_persistent_swigluPersistentDenseGemmKernel_object_at__TiledMMA_ThrLayoutVMNK21111000_PermutationMNK____MMAAtom_ThrID21_ShapeMNK25625616_TV_0
        .type           kernel_cutlass_kernel_cudnngemm_swigludense_gemm_persistent_swigluPersistentDenseGemmKernel_object_at__TiledMMA_ThrLayoutVMNK21111000_PermutationMNK____MMAAtom_ThrID21_ShapeMNK25625616_TV_0,@function
        .size           kernel_cutlass_kernel_cudnngemm_swigludense_gemm_persistent_swigluPersistentDenseGemmKernel_object_at__TiledMMA_ThrLayoutVMNK21111000_PermutationMNK____MMAAtom_ThrID21_ShapeMNK25625616_TV_0,(.L_x_71 - kernel_cutlass_kernel_cudnngemm_swigludense_gemm_persistent_swigluPersistentDenseGemmKernel_object_at__TiledMMA_ThrLayoutVMNK21111000_PermutationMNK____MMAAtom_ThrID21_ShapeMNK25625616_TV_0)
        .other          kernel_cutlass_kernel_cudnngemm_swigludense_gemm_persistent_swigluPersistentDenseGemmKernel_object_at__TiledMMA_ThrLayoutVMNK21111000_PermutationMNK____MMAAtom_ThrID21_ShapeMNK25625616_TV_0,@"STO_CUDA_ENTRY STV_DEFAULT"
kernel_cutlass_kernel_cudnngemm_swigludense_gemm_persistent_swigluPersistentDenseGemmKernel_object_at__TiledMMA_ThrLayoutVMNK21111000_PermutationMNK____MMAAtom_ThrID21_ShapeMNK25625616_TV_0:
.text.kernel_cutlass_kernel_cudnngemm_swigludense_gemm_persistent_swigluPersistentDenseGemmKernel_object_at__TiledMMA_ThrLayoutVMNK21111000_PermutationMNK____MMAAtom_ThrID21_ShapeMNK25625616_TV_0:
[----:B------:R-:W1:Y:S01]  /*0000*/  LDC R1, c[0x0][0x37c] ;  /* 0x0000df00ff017b82 */ /* 0x000e620000000800 */
[----:B------:R-:W2:Y:S07]  /*0010*/  S2R R4, SR_TID.X ;  /* 0x0000000000047919 */ /* 0x000eae0000002100 */
[----:B------:R-:W3:Y:S01]  /*0020*/  S2UR UR29, SR_CgaCtaId ;  /* 0x00000000001d79c3 */ /* 0x000ee20000008800 */
[----:B------:R-:W4:Y:S01]  /*0030*/  LDCU.U8 UR4, c[0x0][0x382] ;  /* 0x00007040ff0477ac */ /* 0x000f220008000000 */
[----:B------:R-:W5:Y:S06]  /*0040*/  LDCU UR6, c[0x0][0x36c] ;  /* 0x00006d80ff0677ac */ /* 0x000f6c0008000800 */
[----:B------:R-:W1:Y:S01]  /*0050*/  S2UR UR21, SR_CTAID.X ;  /* 0x00000000001579c3 */ /* 0x000e620000002500 */
[----:B------:R-:W1:Y:S01]  /*0060*/  LDCU.U8 UR5, c[0x0][0x381] ;  /* 0x00007020ff0577ac */ /* 0x000e620008000000 */
[----:B------:R-:W-:Y:S01]  /*0070*/  UMOV UR26, 0x5 ;  /* 0x00000005001a7882 */ /* 0x000fe20000000000 */
[----:B----4-:R-:W-:-:S02]  /*0080*/  ULOP3.LUT UR4, UR4, 0x1, URZ, 0xc0, !UPT ;  /* 0x0000000104047892 */ /* 0x010fc4000f8ec0ff */
[----:B-----5:R-:W-:Y:S02]  /*0090*/  UISETP.EQ.U32.AND UP2, UPT, UR6, 0x1, UPT ;  /* 0x000000010600788c */ /* 0x020fe4000bf42070 */
[----:B---3--:R-:W-:Y:S02]  /*00a0*/  USHF.R.S32.HI UR28, URZ, 0x1f, UR29 ;  /* 0x0000001fff1c7899 */ /* 0x008fe4000801141d */
[----:B------:R-:W-:Y:S02]  /*00b0*/  ULEA.HI UR34, UR29, UR29, URZ, 0x1 ;  /* 0x0000001d1d227291 */ /* 0x000fe4000f8f08ff */
[----:B------:R-:W-:Y:S01]  /*00c0*/  ULEA.HI UR28, UR28, UR29, URZ, 0x2 ;  /* 0x0000001d1c1c7291 */ /* 0x000fe2000f8f10ff */
[----:B--2---:R-:W-:Y:S01]  /*00d0*/  SHF.R.U32.HI R0, RZ, 0x5, R4 ;  /* 0x00000005ff007819 */ /* 0x004fe20000011604 */
[----:B------:R-:W-:Y:S02]  /*00e0*/  UISETP.NE.U32.AND UP6, UPT, UR4, 0x1, UPT ;  /* 0x000000010400788c */ /* 0x000fe4000bfc5070 */
[----:B------:R-:W-:Y:S01]  /*00f0*/  USHF.R.S32.HI UR6, URZ, 0x2, UR28 ;  /* 0x00000002ff067899 */ /* 0x000fe2000801141c */
[----:B------:R-:W-:Y:S01]  /*0100*/  R2UR UR23, R0 ;  /* 0x00000000001772ca */ /* 0x000fe200000e0000 */
[----:B------:R-:W-:-:S02]  /*0110*/  USHF.R.S32.HI UR4, URZ, 0x1, UR34 ;  /* 0x00000001ff047899 */ /* 0x000fc40008011422 */
[----:B------:R-:W-:Y:S02]  /*0120*/  ULEA.HI UR28, UR28, UR6, URZ, 0x1 ;  /* 0x000000061c1c7291 */ /* 0x000fe4000f8f08ff */
[----:B------:R-:W-:Y:S02]  /*0130*/  ULOP3.LUT UR13, UR34, 0xfffffffe, URZ, 0xc0, !UPT ;  /* 0xfffffffe220d7892 */ /* 0x000fe4000f8ec0ff */
[----:B------:R-:W-:Y:S02]  /*0140*/  ULEA.HI UR34, UR34, UR4, URZ, 0x1 ;  /* 0x0000000422227291 */ /* 0x000fe4000f8f08ff */
[----:B------:R-:W-:Y:S02]  /*0150*/  ULOP3.LUT UR28, UR28, 0xfffffffe, URZ, 0xc0, !UPT ;  /* 0xfffffffe1c1c7892 */ /* 0x000fe4000f8ec0ff */
[----:B-1----:R-:W-:Y:S02]  /*0160*/  ULOP3.LUT UR5, UR5, 0x1, URZ, 0xc0, !UPT ;  /* 0x0000000105057892 */ /* 0x002fe4000f8ec0ff */
[----:B------:R-:W-:-:S02]  /*0170*/  UISETP.NE.AND UP4, UPT, UR23, 0x5, UPT ;  /* 0x000000051700788c */ /* 0x000fc4000bf85270 */
[----:B------:R-:W-:Y:S02]  /*0180*/  UIADD3 UR13, UPT, UPT, -UR13, UR29, URZ ;  /* 0x0000001d0d0d7290 */ /* 0x000fe4000fffe1ff */
[----:B------:R-:W-:Y:S02]  /*0190*/  ULOP3.LUT UR34, UR34, 0xfffffffe, URZ, 0xc0, !UPT ;  /* 0xfffffffe22227892 */ /* 0x000fe4000f8ec0ff */
[----:B------:R-:W-:Y:S02]  /*01a0*/  UIADD3 UR28, UPT, UPT, UR6, -UR28, URZ ;  /* 0x8000001c061c7290 */ /* 0x000fe4000fffe0ff */
[----:B------:R-:W-:Y:S02]  /*01b0*/  UISETP.NE.U32.AND UP5, UPT, UR5, 0x1, UPT ;  /* 0x000000010500788c */ /* 0x000fe4000bfa5070 */
[----:B------:R-:W-:Y:S02]  /*01c0*/  UIADD3 UR34, UPT, UPT, UR4, -UR34, URZ ;  /* 0x8000002204227290 */ /* 0x000fe4000fffe0ff */
[----:B------:R-:W-:-:S02]  /*01d0*/  ULEA UR5, UR28, UR13, 0x2 ;  /* 0x0000000d1c057291 */ /* 0x000fc4000f8e10ff */
[----:B------:R-:W-:Y:S02]  /*01e0*/  ULOP3.LUT UR14, UR21, 0x1, URZ, 0xc0, !UPT ;  /* 0x00000001150e7892 */ /* 0x000fe4000f8ec0ff */
[----:B------:R-:W-:Y:S02]  /*01f0*/  UISETP.NE.AND UP3, UPT, UR23, URZ, UPT ;  /* 0x000000ff1700728c */ /* 0x000fe4000bf65270 */
[----:B------:R-:W-:Y:S02]  /*0200*/  UIADD3 UR27, UPT, UPT, UR34, UR34, URZ ;  /* 0x00000022221b7290 */ /* 0x000fe4000fffe0ff */
[----:B------:R-:W-:Y:S01]  /*0210*/  USHF.L.U32 UR26, UR26, UR5, URZ ;  /* 0x000000051a1a7299 */ /* 0x000fe200080006ff */
[----:B------:R-:W-:Y:S11]  /*0220*/  BRA.U UP4, `(.L_x_0) ;  /* 0x0000000104387547 */ /* 0x000ff6000b800000 */
[----:B------:R-:W1:Y:S02]  /*0230*/  LDCU.64 UR6, c[0x0][0x348] ;  /* 0x00006900ff0677ac */ /* 0x000e640008000a00 */
[----:B-1----:R-:W-:Y:S02]  /*0240*/  UIADD3 UR16, UP1, UPT, UR6, 0x40, URZ ;  /* 0x0000004006107890 */ /* 0x002fe4000ff3e0ff */
[----:B------:R-:W-:Y:S02]  /*0250*/  UIADD3 UR10, UP0, UPT, UR6, 0xc0, URZ ;  /* 0x000000c0060a7890 */ /* 0x000fe4000ff1e0ff */
[----:B------:R-:W-:Y:S02]  /*0260*/  UIADD3.X UR17, UPT, UPT, URZ, UR7, URZ, UP1, !UPT ;  /* 0x00000007ff117290 */ /* 0x000fe40008ffe4ff */
[----:B------:R-:W-:Y:S02]  /*0270*/  UIADD3 UR8, UP1, UPT, UR6, 0x140, URZ ;  /* 0x0000014006087890 */ /* 0x000fe4000ff3e0ff */
[----:B------:R-:W-:-:S02]  /*0280*/  UIADD3.X UR11, UPT, UPT, URZ, UR7, URZ, UP0, !UPT ;  /* 0x00000007ff0b7290 */ /* 0x000fc400087fe4ff */
[----:B------:R-:W-:Y:S02]  /*0290*/  UIADD3 UR6, UP0, UPT, UR6, 0x1c0, URZ ;  /* 0x000001c006067890 */ /* 0x000fe4000ff1e0ff */
[----:B------:R-:W-:Y:S01]  /*02a0*/  UIADD3.X UR9, UPT, UPT, URZ, UR7, URZ, UP1, !UPT ;  /* 0x00000007ff097290 */ /* 0x000fe20008ffe4ff */
[----:B------:R1:W-:Y:S01]  /*02b0*/  UTMACCTL.PF [UR16] ;  /* 0x00000000100079b9 */ /* 0x0003e20008040000 */
[----:B------:R-:W-:-:S03]  /*02c0*/  UIADD3.X UR7, UPT, UPT, URZ, UR7, URZ, UP0, !UPT ;  /* 0x00000007ff077290 */ /* 0x000fc600087fe4ff */
[----:B------:R1:W-:Y:S04]  /*02d0*/  UTMACCTL.PF [UR10] ;  /* 0x000000000a0079b9 */ /* 0x0003e80008040000 */
[----:B------:R1:W-:Y:S02]  /*02e0*/  UTMACCTL.PF [UR8] ;  /* 0x00000000080079b9 */ /* 0x0003e40008040000 */
[----:B------:R1:W-:Y:S02]  /*02f0*/  UTMACCTL.PF [UR6] ;  /* 0x00000000060079b9 */ /* 0x0003e40008040000 */
[----:B-1----:R-:W-:Y:S01]  /*0300*/  NOP ;  /* 0x0000000000007918 */ /* 0x002fe20000000000 */
.L_x_0:
[----:B------:R-:W-:Y:S05]  /*0310*/  BRA.U UP3, `(.L_x_1) ;  /* 0x0000000103587547 */ /* 0x000fea000b800000 */
[----:B------:R-:W-:Y:S01]  /*0320*/  UMOV UR6, 0x400 ;  /* 0x0000040000067882 */ /* 0x000fe20000000000 */
[----:B------:R-:W-:Y:S01]  /*0330*/  UMOV UR8, 0x1 ;  /* 0x0000000100087882 */ /* 0x000fe20000000000 */
[----:B------:R-:W-:Y:S02]  /*0340*/  ULEA UR6, UR29, UR6, 0x18 ;  /* 0x000000061d067291 */ /* 0x000fe4000f8ec0ff */
[----:B------:R-:W-:-:S04]  /*0350*/  UIADD3 UR8, UPT, UPT, -UR8, 0x100000, URZ ;  /* 0x0010000008087890 */ /* 0x000fc8000fffe1ff */
[----:B------:R-:W-:Y:S02]  /*0360*/  USHF.L.U32 UR9, UR8, 0xb, URZ ;  /* 0x0000000b08097899 */ /* 0x000fe400080006ff */
[----:B------:R-:W-:Y:S01]  /*0370*/  USHF.L.U32 UR8, UR8, 0x1, URZ ;  /* 0x0000000108087899 */ /* 0x000fe200080006ff */
[----:B------:R-:W-:Y:S02]  /*0380*/  UMOV UR5, 0x3 ;  /* 0x0000000300057882 */ /* 0x000fe40000000000 */
[----:B------:R-:W-:-:S04]  /*0390*/  UIADD3 UR10, UPT, UPT, -UR5, 0x100000, URZ ;  /* 0x00100000050a7890 */ /* 0x000fc8000fffe1ff */
[----:B------:R-:W-:Y:S02]  /*03a0*/  USHF.L.U32 UR11, UR10, 0xb, URZ ;  /* 0x0000000b0a0b7899 */ /* 0x000fe400080006ff */
[----:B------:R-:W-:Y:S01]  /*03b0*/  USHF.L.U32 UR10, UR10, 0x1, URZ ;  /* 0x000000010a0a7899 */ /* 0x000fe200080006ff */
[----:B------:R-:W1:Y:S02]  /*03c0*/  FENCE.VIEW.ASYNC.S ;  /* 0x00000000000073c6 */ /* 0x000e640000000000 */
[----:B-1----:R1:W2:Y:S01]  /*03d0*/  SYNCS.EXCH.64 URZ, [UR6], UR8 ;  /* 0x0000000806ff75b2 */ /* 0x0022a20008000100 */
[----:B------:R1:W3:Y:S01]  /*03e0*/  SYNCS.EXCH.64 URZ, [UR6+0x8], UR8 ;  /* 0x0000080806ff75b2 */ /* 0x0002e20008000100 */
[----:B------:R1:W4:Y:S01]  /*03f0*/  SYNCS.EXCH.64 URZ, [UR6+0x10], UR8 ;  /* 0x0000100806ff75b2 */ /* 0x0003220008000100 */
[----:B------:R1:W5:Y:S01]  /*0400*/  SYNCS.EXCH.64 URZ, [UR6+0x18], UR8 ;  /* 0x0000180806ff75b2 */ /* 0x0003620008000100 */
[----:B------:R1:W1:Y:S05]  /*0410*/  SYNCS.EXCH.64 URZ, [UR6+0x20], UR8 ;  /* 0x0000200806ff75b2 */ /* 0x00026a0008000100 */
[----:B------:R1:W1:Y:S01]  /*0420*/  SYNCS.EXCH.64 URZ, [UR6+0x28], UR10 ;  /* 0x0000280a06ff75b2 */ /* 0x0002620008000100 */
[----:B------:R1:W1:Y:S01]  /*0430*/  SYNCS.EXCH.64 URZ, [UR6+0x30], UR10 ;  /* 0x0000300a06ff75b2 */ /* 0x0002620008000100 */
[----:B------:R1:W1:Y:S01]  /*0440*/  SYNCS.EXCH.64 URZ, [UR6+0x38], UR10 ;  /* 0x0000380a06ff75b2 */ /* 0x0002620008000100 */
[----:B------:R1:W1:Y:S01]  /*0450*/  SYNCS.EXCH.64 URZ, [UR6+0x40], UR10 ;  /* 0x0000400a06ff75b2 */ /* 0x0002620008000100 */
[----:B------:R1:W1:Y:S01]  /*0460*/  SYNCS.EXCH.64 URZ, [UR6+0x48], UR10 ;  /* 0x0000480a06ff75b2 */ /* 0x0002620008000100 */
[----:B------:R-:W-:Y:S01]  /*0470*/  NOP ;  /* 0x0000000000007918 */ /* 0x000fe20000000000 */
.L_x_1:
[----:B------:R-:W-:Y:S01]  /*0480*/  NOP ;  /* 0x0000000000007918 */ /* 0x000fe20000000000 */
[----:B------:R-:W-:Y:S05]  /*0490*/  BRA.U !UP2, `(.L_x_2) ;  /* 0x000000010a087547 */ /* 0x000fea000b800000 */
[----:B-12345:R-:W-:Y:S01]  /*04a0*/  UCGABAR_ARV ;  /* 0x00000000000079c7 */ /* 0x03efe20008000000 */
[----:B------:R-:W-:Y:S05]  /*04b0*/  BRA `(.L_x_3) ;  /* 0x0000000000047947 */ /* 0x000fea0003800000 */
.L_x_2:
[----:B-12345:R-:W-:Y:S01]  /*04c0*/  NOP ;  /* 0x0000000000007918 */ /* 0x03efe20000000000 */
.L_x_3:
[----:B------:R-:W-:Y:S05]  /*04d0*/  BRA.U !UP2, `(.L_x_4) ;  /* 0x000000010a0c7547 */ /* 0x000fea000b800000 */
[----:B------:R-:W-:Y:S01]  /*04e0*/  UCGABAR_WAIT ;  /* 0x0000000000007dc7 */ /* 0x000fe20008000000 */
[----:B------:R-:W-:Y:S01]  /*04f0*/  CCTL.IVALL ;  /* 0x00000000ff00798f */ /* 0x000fe20002000000 */
[----:B------:R-:W-:Y:S05]  /*0500*/  BRA `(.L_x_5) ;  /* 0x0000000000047947 */ /* 0x000fea0003800000 */
.L_x_4:
[----:B------:R-:W-:Y:S06]  /*0510*/  BAR.SYNC.DEFER_BLOCKING 0x0 ;  /* 0x0000000000007b1d */ /* 0x000fec0000010000 */
.L_x_5:
[----:B------:R-:W-:Y:S01]  /*0520*/  UIADD3 UR5, UPT, UPT, UR4, UR4, URZ ;  /* 0x0000000404057290 */ /* 0x000fe2000fffe0ff */
[----:B------:R-:W-:Y:S01]  /*0530*/  UMOV UR25, 0x3 ;  /* 0x0000000300197882 */ /* 0x000fe20000000000 */
[----:B------:R-:W-:Y:S02]  /*0540*/  UIADD3 UR12, UPT, UPT, UR4, -0x1, URZ ;  /* 0xffffffff040c7890 */ /* 0x000fe4000fffe0ff */
[----:B------:R-:W-:Y:S02]  /*0550*/  UISETP.NE.AND UP0, UPT, UR29, UR5, UPT ;  /* 0x000000051d00728c */ /* 0x000fe4000bf05270 */
[----:B------:R-:W-:Y:S02]  /*0560*/  ULEA UR5, UR28, UR27, 0x2 ;  /* 0x0000001b1c057291 */ /* 0x000fe4000f8e10ff */
[----:B------:R-:W-:Y:S02]  /*0570*/  UISETP.LT.AND UP0, UPT, UR29, URZ, UP0 ;  /* 0x000000ff1d00728c */ /* 0x000fe40008701270 */
[----:B------:R-:W-:-:S09]  /*0580*/  USHF.L.U32 UR25, UR25, UR5, URZ ;  /* 0x0000000519197299 */ /* 0x000fd200080006ff */
[----:B------:R-:W-:Y:S01]  /*0590*/  @!UP0 UIADD3 UR12, UPT, UPT, UR4, URZ, URZ ;  /* 0x000000ff040c8290 */ /* 0x000fe2000fffe0ff */
[----:B------:R-:W-:Y:S11]  /*05a0*/  BRA.U UP3, `(.L_x_6) ;  /* 0x0000000103407547 */ /* 0x000ff6000b800000 */
[----:B------:R-:W-:Y:S01]  /*05b0*/  UMOV UR6, 0x400 ;  /* 0x0000040000067882 */ /* 0x000fe20000000000 */
[----:B------:R-:W-:Y:S01]  /*05c0*/  UMOV UR5, 0x1 ;  /* 0x0000000100057882 */ /* 0x000fe20000000000 */
[----:B------:R-:W-:Y:S01]  /*05d0*/  UMOV UR4, 0x8 ;  /* 0x0000000800047882 */ /* 0x000fe20000000000 */
[----:B------:R-:W-:Y:S02]  /*05e0*/  ULEA UR6, UR29, UR6, 0x18 ;  /* 0x000000061d067291 */ /* 0x000fe4000f8ec0ff */
[----:B------:R-:W-:-:S04]  /*05f0*/  UIADD3 UR8, UPT, UPT, -UR5, 0x100000, URZ ;  /* 0x0010000005087890 */ /* 0x000fc8000fffe1ff */
[----:B------:R-:W-:Y:S02]  /*0600*/  USHF.L.U32 UR9, UR8, 0xb, URZ ;  /* 0x0000000b08097899 */ /* 0x000fe400080006ff */
[----:B------:R-:W-:Y:S02]  /*0610*/  USHF.L.U32 UR8, UR8, 0x1, URZ ;  /* 0x0000000108087899 */ /* 0x000fe400080006ff */
[----:B------:R-:W-:-:S04]  /*0620*/  UIADD3 UR4, UPT, UPT, -UR4, 0x100000, URZ ;  /* 0x0010000004047890 */ /* 0x000fc8000fffe1ff */
[----:B------:R-:W-:Y:S02]  /*0630*/  USHF.L.U32 UR5, UR4, 0xb, URZ ;  /* 0x0000000b04057899 */ /* 0x000fe400080006ff */
[----:B------:R-:W-:Y:S01]  /*0640*/  USHF.L.U32 UR4, UR4, 0x1, URZ ;  /* 0x0000000104047899 */ /* 0x000fe200080006ff */
[----:B------:R-:W1:Y:S03]  /*0650*/  FENCE.VIEW.ASYNC.S ;  /* 0x00000000000073c6 */ /* 0x000e660000000000 */
[----:B-1----:R1:W2:Y:S01]  /*0660*/  SYNCS.EXCH.64 URZ, [UR6+0x50], UR8 ;  /* 0x0000500806ff75b2 */ /* 0x0022a20008000100 */
[----:B------:R1:W3:Y:S07]  /*0670*/  SYNCS.EXCH.64 URZ, [UR6+0x58], UR8 ;  /* 0x0000580806ff75b2 */ /* 0x0002ee0008000100 */
[----:B------:R1:W4:Y:S01]  /*0680*/  SYNCS.EXCH.64 URZ, [UR6+0x60], UR4 ;  /* 0x0000600406ff75b2 */ /* 0x0003220008000100 */
[----:B------:R1:W5:Y:S01]  /*0690*/  SYNCS.EXCH.64 URZ, [UR6+0x68], UR4 ;  /* 0x0000680406ff75b2 */ /* 0x0003620008000100 */
[----:B------:R-:W-:Y:S01]  /*06a0*/  NOP ;  /* 0x0000000000007918 */ /* 0x000fe20000000000 */
.L_x_6:
[----:B------:R-:W-:Y:S01]  /*06b0*/  NOP ;  /* 0x0000000000007918 */ /* 0x000fe20000000000 */
[----:B------:R-:W-:Y:S05]  /*06c0*/  BRA.U !UP2, `(.L_x_7) ;  /* 0x000000010a087547 */ /* 0x000fea000b800000 */
[----:B--2345:R-:W-:Y:S01]  /*06d0*/  UCGABAR_ARV ;  /* 0x00000000000079c7 */ /* 0x03cfe20008000000 */
[----:B------:R-:W-:Y:S05]  /*06e0*/  BRA `(.L_x_8) ;  /* 0x0000000000047947 */ /* 0x000fea0003800000 */
.L_x_7:
[----:B--2345:R-:W-:Y:S01]  /*06f0*/  NOP ;  /* 0x0000000000007918 */ /* 0x03cfe20000000000 */
.L_x_8:
[----:B------:R-:W-:Y:S05]  /*0700*/  BRA.U !UP2, `(.L_x_9) ;  /* 0x000000010a0c7547 */ /* 0x000fea000b800000 */
[----:B------:R-:W-:Y:S01]  /*0710*/  UCGABAR_WAIT ;  /* 0x0000000000007dc7 */ /* 0x000fe20008000000 */
[----:B------:R-:W-:Y:S01]  /*0720*/  CCTL.IVALL ;  /* 0x00000000ff00798f */ /* 0x000fe20002000000 */
[----:B------:R-:W-:Y:S05]  /*0730*/  BRA `(.L_x_10) ;  /* 0x0000000000047947 */ /* 0x000fea0003800000 */
.L_x_9:
[----:B------:R-:W-:Y:S06]  /*0740*/  BAR.SYNC.DEFER_BLOCKING 0x0 ;  /* 0x0000000000007b1d */ /* 0x000fec0000010000 */
.L_x_10:
[----:B------:R-:W-:Y:S05]  /*0750*/  BRA.U UP4, `(.L_x_11) ;  /* 0x0000000104287547 */ /* 0x000fea000b800000 */
[----:B-1----:R-:W-:Y:S01]  /*0760*/  UMOV UR5, 0x400 ;  /* 0x0000040000057882 */ /* 0x002fe20000000000 */
[----:B------:R-:W-:Y:S01]  /*0770*/  UMOV UR4, 0x20 ;  /* 0x0000002000047882 */ /* 0x000fe20000000000 */
[----:B------:R-:W-:Y:S02]  /*0780*/  ULEA UR5, UR29, UR5, 0x18 ;  /* 0x000000051d057291 */ /* 0x000fe4000f8ec0ff */
[----:B------:R-:W-:-:S04]  /*0790*/  UIADD3 UR6, UPT, UPT, -UR4, 0x100000, URZ ;  /* 0x0010000004067890 */ /* 0x000fc8000fffe1ff */
[----:B------:R-:W-:Y:S02]  /*07a0*/  USHF.L.U32 UR7, UR6, 0xb, URZ ;  /* 0x0000000b06077899 */ /* 0x000fe400080006ff */
[----:B------:R-:W-:Y:S01]  /*07b0*/  USHF.L.U32 UR6, UR6, 0x1, URZ ;  /* 0x0000000106067899 */ /* 0x000fe200080006ff */
[----:B------:R-:W-:Y:S01]  /*07c0*/  ELECT P0, URZ, PT ;  /* 0x0000000000ff782f */ /* 0x000fe20003800000 */
[----:B------:R-:W1:Y:S10]  /*07d0*/  FENCE.VIEW.ASYNC.S ;  /* 0x00000000000073c6 */ /* 0x000e740000000000 */
[----:B-1----:R2:W3:Y:S02]  /*07e0*/  SYNCS.EXCH.64 URZ, [UR5+0x70], UR6 ;  /* 0x0000700605ff75b2 */ /* 0x0024e40008000100 */
[----:B--2---:R-:W-:Y:S01]  /*07f0*/  NOP ;  /* 0x0000000000007918 */ /* 0x004fe20000000000 */
.L_x_11:
[----:B------:R-:W-:Y:S01]  /*0800*/  NOP ;  /* 0x0000000000007918 */ /* 0x000fe20000000000 */
[----:B------:R-:W-:Y:S05]  /*0810*/  BRA.U !UP2, `(.L_x_12) ;  /* 0x000000010a087547 */ /* 0x000fea000b800000 */
[----:B---3--:R-:W-:Y:S01]  /*0820*/  UCGABAR_ARV ;  /* 0x00000000000079c7 */ /* 0x008fe20008000000 */
[----:B------:R-:W-:Y:S05]  /*0830*/  BRA `(.L_x_13) ;  /* 0x0000000000047947 */ /* 0x000fea0003800000 */
.L_x_12:
[----:B---3--:R-:W-:Y:S01]  /*0840*/  NOP ;  /* 0x0000000000007918 */ /* 0x008fe20000000000 */
.L_x_13:
[----:B------:R-:W-:Y:S01]  /*0850*/  USHF.L.U32 UR22, UR14, 0x7, URZ ;  /* 0x000000070e167899 */ /* 0x000fe200080006ff */
[----:B------:R-:W-:Y:S05]  /*0860*/  BRA.U !UP2, `(.L_x_14) ;  /* 0x000000010a0c7547 */ /* 0x000fea000b800000 */
[----:B------:R-:W-:Y:S01]  /*0870*/  UCGABAR_WAIT ;  /* 0x0000000000007dc7 */ /* 0x000fe20008000000 */
[----:B------:R-:W-:Y:S01]  /*0880*/  CCTL.IVALL ;  /* 0x00000000ff00798f */ /* 0x000fe20002000000 */
[----:B------:R-:W-:Y:S05]  /*0890*/  BRA `(.L_x_15) ;  /* 0x0000000000047947 */ /* 0x000fea0003800000 */
.L_x_14:
[----:B------:R-:W-:Y:S06]  /*08a0*/  BAR.SYNC.DEFER_BLOCKING 0x0 ;  /* 0x0000000000007b1d */ /* 0x000fec0000010000 */
.L_x_15:
[----:B-1----:R-:W-:Y:S01]  /*08b0*/  ULOP3.LUT UR4, UR29, 0x3, URZ, 0xc0, !UPT ;  /* 0x000000031d047892 */ /* 0x002fe2000f8ec0ff */
[----:B------:R-:W-:Y:S01]  /*08c0*/  UMOV UR24, 0x11 ;  /* 0x0000001100187882 */ /* 0x000fe20000000000 */
[----:B------:R-:W1:Y:S01]  /*08d0*/  LDCU.U8 UR20, c[0x0][0x5c8] ;  /* 0x0000b900ff1477ac */ /* 0x000e620008000000 */
[----:B------:R-:W2:Y:S01]  /*08e0*/  LDCU.U8 UR19, c[0x0][0x5c9] ;  /* 0x0000b920ff1377ac */ /* 0x000ea20008000000 */
[----:B------:R-:W3:Y:S01]  /*08f0*/  LDCU.U8 UR18, c[0x0][0x5d4] ;  /* 0x0000ba80ff1277ac */ /* 0x000ee20008000000 */
[----:B------:R-:W4:Y:S01]  /*0900*/  LDCU.U8 UR17, c[0x0][0x5d5] ;  /* 0x0000baa0ff1177ac */ /* 0x000f220008000000 */
[----:B------:R-:W5:Y:S01]  /*0910*/  LDCU.U8 UR16, c[0x0][0x5e0] ;  /* 0x0000bc00ff1077ac */ /* 0x000f620008000000 */
[----:B------:R-:W1:Y:S01]  /*0920*/  LDCU.U8 UR15, c[0x0][0x5e1] ;  /* 0x0000bc20ff0f77ac */ /* 0x000e620008000000 */
[----:B------:R-:W-:Y:S01]  /*0930*/  USHF.L.U32 UR24, UR24, UR4, URZ ;  /* 0x0000000418187299 */ /* 0x000fe200080006ff */
[----:B------:R-:W-:Y:S05]  /*0940*/  BRA.U UP4, `(.L_x_16) ;  /* 0x0000000904987547 */ /* 0x000fea000b800000 */
[----:B------:R-:W5:Y:S01]  /*0950*/  S2UR UR37, SR_CTAID.Z ;  /* 0x00000000002579c3 */ /* 0x000f620000002700 */
[----:B------:R-:W-:Y:S01]  /*0960*/  UMOV UR36, 0x1 ;  /* 0x0000000100247882 */ /* 0x000fe20000000000 */
[----:B------:R-:W-:Y:S01]  /*0970*/  UMOV UR35, URZ ;  /* 0x000000ff00237c82 */ /* 0x000fe20008000000 */
[----:B-----5:R-:W-:-:S09]  /*0980*/  UISETP.GT.U32.AND UP0, UPT, UR37, 0x3f, UPT ;  /* 0x0000003f2500788c */ /* 0x020fd2000bf04070 */
[----:B------:R-:W-:Y:S05]  /*0990*/  BRA.U UP0, `(.L_x_17) ;  /* 0x0000000900107547 */ /* 0x000fea000b800000 */
[----:B------:R-:W5:Y:S01]  /*09a0*/  LDCU.64 UR4, c[0x0][0x5c0] ;  /* 0x0000b800ff0477ac */ /* 0x000f620008000a00 */
[----:B------:R-:W4:Y:S01]  /*09b0*/  S2UR UR30, SR_CTAID.Y ;  /* 0x00000000001e79c3 */ /* 0x000f220000002600 */
[----:B------:R-:W3:Y:S01]  /*09c0*/  LDCU UR8, c[0x0][0x5d0] ;  /* 0x0000ba00ff0877ac */ /* 0x000ee20008000800 */
[----:B------:R-:W-:Y:S01]  /*09d0*/  ULEA UR31, UR28, UR22, 0x6 ;  /* 0x000000161c1f7291 */ /* 0x000fe2000f8e30ff */
[----:B------:R-:W2:Y:S01]  /*09e0*/  LDCU.64 UR38, c[0x0][0x348] ;  /* 0x00006900ff2677ac */ /* 0x000ea20008000a00 */
[----:B------:R-:W-:Y:S01]  /*09f0*/  UMOV UR35, URZ ;  /* 0x000000ff00237c82 */ /* 0x000fe20008000000 */
[----:B------:R-:W-:Y:S01]  /*0a00*/  UMOV UR36, 0x1 ;  /* 0x0000000100247882 */ /* 0x000fe20000000000 */
[----:B-----5:R-:W-:-:S04]  /*0a10*/  UIMAD.WIDE.U32 UR6, UR37, UR5, URZ ;  /* 0x00000005250672a5 */ /* 0x020fc8000f8e00ff */
[----:B------:R-:W-:Y:S02]  /*0a20*/  UIADD3 UR5, UPT, UPT, UR37, -UR7, URZ ;  /* 0x8000000725057290 */ /* 0x000fe4000fffe0ff */
[----:B----4-:R-:W-:Y:S02]  /*0a30*/  USHF.L.U32 UR30, UR30, 0x8, URZ ;  /* 0x000000081e1e7899 */ /* 0x010fe400080006ff */
[----:B-1----:R-:W-:-:S04]  /*0a40*/  USHF.R.U32.HI UR5, URZ, UR20, UR5 ;  /* 0x00000014ff057299 */ /* 0x002fc80008011605 */
[----:B------:R-:W-:-:S04]  /*0a50*/  UIADD3 UR5, UPT, UPT, UR7, UR5, URZ ;  /* 0x0000000507057290 */ /* 0x000fc8000fffe0ff */
[----:B--2---:R-:W-:-:S04]  /*0a60*/  USHF.R.U32.HI UR6, URZ, UR19, UR5 ;  /* 0x00000013ff067299 */ /* 0x004fc80008011605 */
[----:B------:R-:W-:-:S04]  /*0a70*/  UIADD3 UR6, UPT, UPT, -UR6, URZ, URZ ;  /* 0x000000ff06067290 */ /* 0x000fc8000fffe1ff */
[----:B------:R-:W-:Y:S01]  /*0a80*/  UIMAD UR6, UR6, UR4, UR37 ;  /* 0x00000004060672a4 */ /* 0x000fe2000f8e0225 */
[----:B------:R-:W1:Y:S03]  /*0a90*/  LDCU.64 UR4, c[0x0][0x5d8] ;  /* 0x0000bb00ff0477ac */ /* 0x000e660008000a00 */
[----:B---3--:R-:W-:-:S04]  /*0aa0*/  UIMAD.WIDE.U32 UR8, UR6, UR8, URZ ;  /* 0x00000008060872a5 */ /* 0x008fc8000f8e00ff */
[----:B------:R-:W-:-:S04]  /*0ab0*/  UIADD3 UR7, UPT, UPT, UR6, -UR9, URZ ;  /* 0x8000000906077290 */ /* 0x000fc8000fffe0ff */
[----:B------:R-:W-:-:S04]  /*0ac0*/  USHF.R.U32.HI UR7, URZ, UR18, UR7 ;  /* 0x00000012ff077299 */ /* 0x000fc80008011607 */
[----:B------:R-:W-:-:S04]  /*0ad0*/  UIADD3 UR7, UPT, UPT, UR9, UR7, URZ ;  /* 0x0000000709077290 */ /* 0x000fc8000fffe0ff */
[----:B------:R-:W-:-:S04]  /*0ae0*/  USHF.R.U32.HI UR8, URZ, UR17, UR7 ;  /* 0x00000011ff087299 */ /* 0x000fc80008011607 */
[----:B-1----:R-:W-:-:S07]  /*0af0*/  UIMAD.WIDE.U32 UR10, UR8, UR5, URZ ;  /* 0x00000005080a72a5 */ /* 0x002fce000f8e00ff */
[----:B------:R-:W-:Y:S02]  /*0b00*/  UMOV UR5, UR11 ;  /* 0x0000000b00057c82 */ /* 0x000fe40008000000 */
[----:B------:R-:W-:Y:S02]  /*0b10*/  UIADD3 UR7, UPT, UPT, UR8, -UR5, URZ ;  /* 0x8000000508077290 */ /* 0x000fe4000fffe0ff */
[----:B------:R-:W1:Y:S01]  /*0b20*/  LDCU UR11, c[0x0][0x374] ;  /* 0x00006e80ff0b77ac */ /* 0x000e620008000800 */
[----:B------:R-:W1:Y:S01]  /*0b30*/  LDCU UR9, c[0x0][0x370] ;  /* 0x00006e00ff0977ac */ /* 0x000e620008000800 */
[----:B------:R-:W-:Y:S01]  /*0b40*/  USHF.R.U32.HI UR7, URZ, UR16, UR7 ;  /* 0x00000010ff077299 */ /* 0x000fe20008011607 */
[----:B------:R-:W2:Y:S03]  /*0b50*/  LDCU UR10, c[0x0][0x378] ;  /* 0x00006f00ff0a77ac */ /* 0x000ea60008000800 */
[----:B------:R-:W-:Y:S01]  /*0b60*/  UIADD3 UR7, UPT, UPT, UR5, UR7, URZ ;  /* 0x0000000705077290 */ /* 0x000fe2000fffe0ff */
[----:B------:R-:W3:Y:S03]  /*0b70*/  LDCU UR5, c[0x0][0x5cc] ;  /* 0x0000b980ff0577ac */ /* 0x000ee60008000800 */
[----:B------:R-:W-:-:S02]  /*0b80*/  USHF.R.U32.HI UR7, URZ, UR15, UR7 ;  /* 0x0000000fff077299 */ /* 0x000fc40008011607 */
[----:B-1----:R-:W-:Y:S02]  /*0b90*/  UIMAD UR11, UR11, UR9, URZ ;  /* 0x000000090b0b72a4 */ /* 0x002fe4000f8e02ff */
[----:B------:R-:W-:Y:S02]  /*0ba0*/  UIADD3 UR7, UPT, UPT, -UR7, URZ, URZ ;  /* 0x000000ff07077290 */ /* 0x000fe4000fffe1ff */
[----:B------:R-:W-:Y:S02]  /*0bb0*/  ULOP3.LUT UR9, UR22, 0x100, UR30, 0xf8, !UPT ;  /* 0x0000010016097892 */ /* 0x000fe4000f8ef81e */
[----:B------:R-:W-:Y:S02]  /*0bc0*/  UIMAD UR7, UR7, UR4, UR8 ;  /* 0x00000004070772a4 */ /* 0x000fe4000f8e0208 */
[----:B------:R-:W-:Y:S01]  /*0bd0*/  UIADD3 UR8, UPT, UPT, -UR8, URZ, URZ ;  /* 0x000000ff08087290 */ /* 0x000fe2000fffe1ff */
[----:B------:R-:W-:Y:S02]  /*0be0*/  UMOV UR4, 0x400 ;  /* 0x0000040000047882 */ /* 0x000fe40000000000 */
[----:B------:R-:W-:-:S02]  /*0bf0*/  ULEA UR29, UR29, UR4, 0x18 ;  /* 0x000000041d1d7291 */ /* 0x000fc4000f8ec0ff */
[----:B--2---:R-:W-:Y:S02]  /*0c00*/  UIMAD UR4, UR11, UR10, URZ ;  /* 0x0000000a0b0472a4 */ /* 0x004fe4000f8e02ff */
[----:B------:R-:W-:Y:S02]  /*0c10*/  ULEA UR33, UR34, UR29, 0xd ;  /* 0x0000001d22217291 */ /* 0x000fe4000f8e68ff */
[----:B------:R-:W-:Y:S02]  /*0c20*/  USHF.R.S32.HI UR30, URZ, 0x1f, UR4 ;  /* 0x0000001fff1e7899 */ /* 0x000fe40008011404 */
[----:B------:R-:W-:Y:S02]  /*0c30*/  ULEA UR32, UR28, UR29, 0xd ;  /* 0x0000001d1c207291 */ /* 0x000fe4000f8e68ff */
[----:B------:R-:W-:Y:S02]  /*0c40*/  ULEA UR34, UR34, UR9, 0x6 ;  /* 0x0000000922227291 */ /* 0x000fe4000f8e30ff */
[----:B------:R-:W-:-:S02]  /*0c50*/  ULEA.HI UR30, UR30, UR4, URZ, 0x3 ;  /* 0x000000041e1e7291 */ /* 0x000fc4000f8f18ff */
[----:B---3--:R-:W-:-:S12]  /*0c60*/  UIMAD UR5, UR8, UR5, UR6 ;  /* 0x00000005080572a4 */ /* 0x008fd8000f8e0206 */
.L_x_22:
[----:B------:R-:W-:Y:S02]  /*0c70*/  USHF.L.U32 UR4, UR36, 0x1f, URZ ;  /* 0x0000001f24047899 */ /* 0x000fe400080006ff */
[----:B------:R-:W-:Y:S02]  /*0c80*/  ULEA UR6, UR35, UR29, 0x3 ;  /* 0x0000001d23067291 */ /* 0x000fe4000f8e18ff */
[----:B------:R-:W-:Y:S02]  /*0c90*/  USHF.L.U32 UR5, UR5, 0x2, URZ ;  /* 0x0000000205057899 */ /* 0x000fe400080006ff */
[----:B------:R-:W-:Y:S01]  /*0ca0*/  MOV R0, UR4 ;  /* 0x0000000400007c02 */ /* 0x000fe20008000f00 */
[----:B------:R-:W-:Y:S02]  /*0cb0*/  UIADD3 UR46, UP1, UPT, UR38, 0x40, URZ ;  /* 0x00000040262e7890 */ /* 0x000fe4000ff3e0ff */
[----:B------:R-:W-:Y:S02]  /*0cc0*/  UIADD3 UR44, UP0, UPT, UR38, 0xc0, URZ ;  /* 0x000000c0262c7890 */ /* 0x000fe4000ff1e0ff */
[----:B-1----:R1:W2:Y:S01]  /*0cd0*/  SYNCS.PHASECHK.TRANS64.TRYWAIT P1, [UR6+0x28], R0 ;  /* 0x00002800ff0075a7 */ /* 0x0022a20008021106 */
[----:B------:R-:W-:-:S02]  /*0ce0*/  ULOP3.LUT UR6, UR5, 0x3, UR21, 0xf8, !UPT ;  /* 0x0000000305067892 */ /* 0x000fc4000f8ef815 */
[----:B------:R-:W-:Y:S02]  /*0cf0*/  ULEA UR7, UR7, UR34, 0x9 ;  /* 0x0000002207077291 */ /* 0x000fe4000f8e48ff */
[----:B------:R-:W-:Y:S02]  /*0d00*/  ULEA.HI UR5, UR5, UR6, URZ, 0x1 ;  /* 0x0000000605057291 */ /* 0x000fe4000f8f08ff */
[----:B------:R-:W-:Y:S02]  /*0d10*/  UIADD3.X UR47, UPT, UPT, URZ, UR39, URZ, UP1, !UPT ;  /* 0x00000027ff2f7290 */ /* 0x000fe40008ffe4ff */
[----:B------:R-:W-:Y:S02]  /*0d20*/  ULOP3.LUT UR4, UR5, 0xfffffffe, URZ, 0xc0, !UPT ;  /* 0xfffffffe05047892 */ /* 0x000fe4000f8ec0ff */
[----:B------:R-:W-:Y:S02]  /*0d30*/  UIADD3.X UR45, UPT, UPT, URZ, UR39, URZ, UP0, !UPT ;  /* 0x00000027ff2d7290 */ /* 0x000fe400087fe4ff */
[----:B------:R-:W-:-:S02]  /*0d40*/  UISETP.NE.AND UP2, UPT, UR6, UR4, UPT ;  /* 0x000000040600728c */ /* 0x000fc4000bf45270 */
[----:B------:R-:W-:Y:S02]  /*0d50*/  USHF.R.U32.HI UR4, URZ, 0x1, UR5 ;  /* 0x00000001ff047899 */ /* 0x000fe40008011605 */
[----:B------:R-:W-:Y:S02]  /*0d60*/  UISETP.LT.AND UP2, UPT, UR6, URZ, UP2 ;  /* 0x000000ff0600728c */ /* 0x000fe40009741270 */
[----:B------:R-:W-:Y:S01]  /*0d70*/  UIADD3 UR11, UPT, UPT, UR4, -0x1, URZ ;  /* 0xffffffff040b7890 */ /* 0x000fe2000fffe0ff */
[----:B------:R-:W-:Y:S01]  /*0d80*/  UMOV UR43, URZ ;  /* 0x000000ff002b7c82 */ /* 0x000fe20008000000 */
[----:B------:R-:W-:Y:S02]  /*0d90*/  UPRMT UR42, URZ, 0x5410, UR24 ;  /* 0x00005410ff2a7896 */ /* 0x000fe40008000018 */
[----:B------:R-:W-:-:S05]  /*0da0*/  UPRMT UR41, URZ, 0x5410, UR26 ;  /* 0x00005410ff297896 */ /* 0x000fca000800001a */
[----:B------:R-:W-:Y:S02]  /*0db0*/  @!UP2 UIADD3 UR11, UPT, UPT, UR4, URZ, URZ ;  /* 0x000000ff040ba290 */ /* 0x000fe4000fffe0ff */
[----:B------:R-:W-:Y:S02]  /*0dc0*/  UISETP.NE.AND UP2, UPT, UR14, URZ, UPT ;  /* 0x000000ff0e00728c */ /* 0x000fe4000bf45270 */
[----:B-1----:R-:W-:Y:S02]  /*0dd0*/  ULEA UR11, UR11, UR31, 0x8 ;  /* 0x0000001f0b0b7291 */ /* 0x002fe4000f8e40ff */
.L_x_21:
[----:B---3--:R-:W-:Y:S01]  /*0de0*/  ULEA UR9, UR35, UR29, 0x3 ;  /* 0x0000001d23097291 */ /* 0x008fe2000f8e18ff */
[----:B-12---:R-:W-:Y:S11]  /*0df0*/  @P1 BRA `(.L_x_18) ;  /* 0x0000000000101947 */ /* 0x006ff60003800000 */
[----:B------:R-:W-:-:S06]  /*0e00*/  USHF.L.U32 UR4, UR36, 0x1f, URZ ;  /* 0x0000001f24047899 */ /* 0x000fcc00080006ff */
[----:B------:R-:W-:-:S04]  /*0e10*/  MOV R0, UR4 ;  /* 0x0000000400007c02 */ /* 0x000fc80008000f00 */
[----:B------:R-:W1:Y:S02]  /*0e20*/  SYNCS.PHASECHK.TRANS64.TRYWAIT P0, [UR9+0x28], R0 ;  /* 0x00002800ff0075a7 */ /* 0x000e640008001109 */
[----:B-1----:R-:W-:Y:S05]  /*0e30*/  @!P0 BRA `(.L_x_19) ;  /* 0x0000003800a88947 */ /* 0x002fea0003800000 */
.L_x_18:
[----:B------:R-:W-:Y:S05]  /*0e40*/  BRA.U UP2, `(.L_x_20) ;  /* 0x00000001020c7547 */ /* 0x000fea000b800000 */
[----:B------:R-:W-:-:S13]  /*0e50*/  ELECT P0, URZ, PT ;  /* 0x0000000000ff782f */ /* 0x000fda0003800000 */
[----:B-1----:R-:W-:-:S04]  /*0e60*/  @P0 MOV R0, 0x10000 ;  /* 0x0001000000000802 */ /* 0x002fc80000000f00 */
[----:B------:R2:W-:Y:S03]  /*0e70*/  @P0 SYNCS.ARRIVE.TRANS64 RZ, [UR9], R0 ;  /* 0x00000000ffff09a7 */ /* 0x0005e60008000009 */
.L_x_20:
[----:B------:R-:W-:Y:S01]  /*0e80*/  USHF.L.U32 UR4, UR35, 0xd, URZ ;  /* 0x0000000d23047899 */ /* 0x000fe200080006ff */
[----:B------:R-:W-:Y:S01]  /*0e90*/  PLOP3.LUT P1, PT, PT, PT, PT, 0x80, 0x8 ;  /* 0x000000000008781c */ /* 0x000fe20003f2f070 */
[----:B------:R-:W-:Y:S02]  /*0ea0*/  UIADD3 UR35, UPT, UPT, UR35, 0x1, URZ ;  /* 0x0000000123237890 */ /* 0x000fe4000fffe0ff */
[----:B------:R-:W-:Y:S02]  /*0eb0*/  UISETP.GT.U32.AND UP0, UPT, UR43, 0x3e, UPT ;  /* 0x0000003e2b00788c */ /* 0x000fe4000bf04070 */
[----:B------:R-:W-:Y:S02]  /*0ec0*/  UISETP.NE.AND UP1, UPT, UR35, 0x5, UPT ;  /* 0x000000052300788c */ /* 0x000fe4000bf25270 */
[----:B------:R-:W-:Y:S02]  /*0ed0*/  UIADD3 UR8, UPT, UPT, UR32, UR4, UR4 ;  /* 0x0000000420087290 */ /* 0x000fe4000fffe004 */
[----:B------:R-:W-:Y:S01]  /*0ee0*/  USEL UR5, URZ, 0x1, UP1 ;  /* 0x00000001ff057887 */ /* 0x000fe20008800000 */
[----:B------:R-:W-:Y:S01]  /*0ef0*/  PLOP3.LUT P0, PT, PT, PT, UP0, 0x80, 0x8 ;  /* 0x000000000008781c */ /* 0x000fe20003f0f008 */
[----:B------:R-:W-:-:S02]  /*0f00*/  UIADD3 UR4, UPT, UPT, UR33, UR4, UR4 ;  /* 0x0000000421047290 */ /* 0x000fc4000fffe004 */
[----:B------:R-:W-:Y:S02]  /*0f10*/  ULOP3.LUT UR36, UR36, UR5, URZ, 0x3c, !UPT ;  /* 0x0000000524247292 */ /* 0x000fe4000f8e3cff */
[----:B------:R-:W-:Y:S02]  /*0f20*/  USEL UR35, UR35, URZ, UP1 ;  /* 0x000000ff23237287 */ /* 0x000fe40008800000 */
[----:B------:R-:W-:Y:S02]  /*0f30*/  USHF.L.U32 UR10, UR43, 0x6, URZ ;  /* 0x000000062b0a7899 */ /* 0x000fe400080006ff */
[----:B------:R-:W-:Y:S02]  /*0f40*/  ULOP3.LUT UR9, UR9, 0xfefffff8, URZ, 0xc0, !UPT ;  /* 0xfefffff809097892 */ /* 0x000fe4000f8ec0ff */
[----:B------:R-:W-:Y:S02]  /*0f50*/  UIADD3 UR8, UPT, UPT, UR8, 0xc400, URZ ;  /* 0x0000c40008087890 */ /* 0x000fe4000fffe0ff */
[----:B------:R-:W-:-:S02]  /*0f60*/  UIADD3 UR4, UPT, UPT, UR4, 0x20400, URZ ;  /* 0x0002040004047890 */ /* 0x000fc4000fffe0ff */
[----:B------:R-:W-:Y:S02]  /*0f70*/  @!UP0 USHF.L.U32 UR6, UR36, 0x1f, URZ ;  /* 0x0000001f24068899 */ /* 0x000fe400080006ff */
[----:B------:R-:W-:Y:S01]  /*0f80*/  @!UP0 ULEA UR40, UR35, UR29, 0x3 ;  /* 0x0000001d23288291 */ /* 0x000fe2000f8e18ff */
[----:B------:R-:W-:Y:S02]  /*0f90*/  UMOV UR5, UR9 ;  /* 0x0000000900057c82 */ /* 0x000fe40008000000 */
[----:B------:R3:W-:Y:S01]  /*0fa0*/  UTMALDG.2D.MULTICAST.2CTA [UR8], [UR46], UR42, desc[URZ] ;  /* 0x0000ff082e0073b4 */ /* 0x0007e2000820982a */
[----:B-12---:R-:W-:Y:S01]  /*0fb0*/  IMAD.U32 R0, RZ, RZ, UR6 ;  /* 0x00000006ff007e24 */ /* 0x006fe2000f8e00ff */
[----:B------:R-:W-:Y:S01]  /*0fc0*/  UMOV UR6, UR10 ;  /* 0x0000000a00067c82 */ /* 0x000fe20008000000 */
[----:B------:R-:W-:-:S04]  /*0fd0*/  UIADD3 UR43, UPT, UPT, UR43, 0x1, URZ ;  /* 0x000000012b2b7890 */ /* 0x000fc8000fffe0ff */
[----:B------:R-:W-:Y:S01]  /*0fe0*/  UISETP.NE.AND UP0, UPT, UR43, 0x40, UPT ;  /* 0x000000402b00788c */ /* 0x000fe2000bf05270 */
[----:B------:R3:W-:Y:S01]  /*0ff0*/  UTMALDG.2D.MULTICAST.2CTA [UR4], [UR44], UR41, desc[URZ] ;  /* 0x0000ff042c0073b4 */ /* 0x0007e20008209829 */
[----:B------:R3:W1:Y:S07]  /*1000*/  @!P0 SYNCS.PHASECHK.TRANS64.TRYWAIT P1, [UR40+0x28], R0 ;  /* 0x00002800ff0085a7 */ /* 0x00066e0008021128 */
[----:B------:R-:W-:Y:S05]  /*1010*/  BRA.U UP0, `(.L_x_21) ;  /* 0xfffffffd00707547 */ /* 0x000fea000b83ffff */
[----:B---3--:R-:W2:Y:S01]  /*1020*/  LDCU.64 UR4, c[0x0][0x5c0] ;  /* 0x0000b800ff0477ac */ /* 0x008ea20008000a00 */
[----:B------:R-:W-:-:S04]  /*1030*/  ULEA.HI.SX32 UR37, UR30, UR37, 0x1d ;  /* 0x000000251e257291 */ /* 0x000fc8000f8feaff */
[----:B------:R-:W-:Y:S02]  /*1040*/  UISETP.GE.AND UP0, UPT, UR37, 0x40, UPT ;  /* 0x000000402500788c */ /* 0x000fe4000bf06270 */
[----:B--2---:R-:W-:Y:S01]  /*1050*/  UIMAD.WIDE.U32 UR6, UR37, UR5, URZ ;  /* 0x00000005250672a5 */ /* 0x004fe2000f8e00ff */
[----:B------:R-:W2:Y:S03]  /*1060*/  LDCU UR5, c[0x0][0x5d0] ;  /* 0x0000ba00ff0577ac */ /* 0x000ea60008000800 */
[----:B------:R-:W-:-:S04]  /*1070*/  UIADD3 UR6, UPT, UPT, UR37, -UR7, URZ ;  /* 0x8000000725067290 */ /* 0x000fc8000fffe0ff */
[----:B------:R-:W-:-:S04]  /*1080*/  USHF.R.U32.HI UR6, URZ, UR20, UR6 ;  /* 0x00000014ff067299 */ /* 0x000fc80008011606 */
[----:B------:R-:W-:-:S04]  /*1090*/  UIADD3 UR6, UPT, UPT, UR7, UR6, URZ ;  /* 0x0000000607067290 */ /* 0x000fc8000fffe0ff */
[----:B------:R-:W-:-:S04]  /*10a0*/  USHF.R.U32.HI UR6, URZ, UR19, UR6 ;  /* 0x00000013ff067299 */ /* 0x000fc80008011606 */
[----:B------:R-:W-:-:S04]  /*10b0*/  UIADD3 UR6, UPT, UPT, -UR6, URZ, URZ ;  /* 0x000000ff06067290 */ /* 0x000fc8000fffe1ff */
[----:B------:R-:W-:-:S04]  /*10c0*/  UIMAD UR6, UR4, UR6, UR37 ;  /* 0x00000006040672a4 */ /* 0x000fc8000f8e0225 */
[----:B--2---:R-:W-:Y:S01]  /*10d0*/  UIMAD.WIDE.U32 UR8, UR6, UR5, URZ ;  /* 0x00000005060872a5 */ /* 0x004fe2000f8e00ff */
[----:B------:R-:W2:Y:S03]  /*10e0*/  LDCU.64 UR4, c[0x0][0x5d8] ;  /* 0x0000bb00ff0477ac */ /* 0x000ea60008000a00 */
[----:B------:R-:W-:-:S04]  /*10f0*/  UIADD3 UR7, UPT, UPT, UR6, -UR9, URZ ;  /* 0x8000000906077290 */ /* 0x000fc8000fffe0ff */
[----:B------:R-:W-:-:S04]  /*1100*/  USHF.R.U32.HI UR7, URZ, UR18, UR7 ;  /* 0x00000012ff077299 */ /* 0x000fc80008011607 */
[----:B------:R-:W-:-:S04]  /*1110*/  UIADD3 UR7, UPT, UPT, UR9, UR7, URZ ;  /* 0x0000000709077290 */ /* 0x000fc8000fffe0ff */
[----:B------:R-:W-:-:S04]  /*1120*/  USHF.R.U32.HI UR7, URZ, UR17, UR7 ;  /* 0x00000011ff077299 */ /* 0x000fc80008011607 */
[----:B--2---:R-:W-:Y:S01]  /*1130*/  UIMAD.WIDE.U32 UR8, UR7, UR5, URZ ;  /* 0x00000005070872a5 */ /* 0x004fe2000f8e00ff */
[----:B------:R-:W2:Y:S03]  /*1140*/  LDCU UR5, c[0x0][0x5cc] ;  /* 0x0000b980ff0577ac */ /* 0x000ea60008000800 */
[----:B------:R-:W-:-:S04]  /*1150*/  UIADD3 UR8, UPT, UPT, UR7, -UR9, URZ ;  /* 0x8000000907087290 */ /* 0x000fc8000fffe0ff */
[----:B------:R-:W-:-:S04]  /*1160*/  USHF.R.U32.HI UR8, URZ, UR16, UR8 ;  /* 0x00000010ff087299 */ /* 0x000fc80008011608 */
[----:B------:R-:W-:Y:S02]  /*1170*/  UIADD3 UR8, UPT, UPT, UR9, UR8, URZ ;  /* 0x0000000809087290 */ /* 0x000fe4000fffe0ff */
[----:B------:R-:W-:Y:S02]  /*1180*/  UIADD3 UR9, UPT, UPT, -UR7, URZ, URZ ;  /* 0x000000ff07097290 */ /* 0x000fe4000fffe1ff */
[----:B------:R-:W-:Y:S02]  /*1190*/  USHF.R.U32.HI UR8, URZ, UR15, UR8 ;  /* 0x0000000fff087299 */ /* 0x000fe40008011608 */
[----:B--2---:R-:W-:Y:S02]  /*11a0*/  UIMAD UR5, UR5, UR9, UR6 ;  /* 0x00000009050572a4 */ /* 0x004fe4000f8e0206 */
[----:B------:R-:W-:-:S04]  /*11b0*/  UIADD3 UR8, UPT, UPT, -UR8, URZ, URZ ;  /* 0x000000ff08087290 */ /* 0x000fc8000fffe1ff */
[----:B------:R-:W-:Y:S01]  /*11c0*/  UIMAD UR7, UR4, UR8, UR7 ;  /* 0x00000008040772a4 */ /* 0x000fe2000f8e0207 */
[----:B------:R-:W-:Y:S11]  /*11d0*/  BRA.U !UP0, `(.L_x_22) ;  /* 0xfffffff908a47547 */ /* 0x000ff6000b83ffff */
.L_x_17:
[----:B------:R-:W-:Y:S01]  /*11e0*/  UIADD3 UR5, UPT, UPT, UR35, 0x2, URZ ;  /* 0x0000000223057890 */ /* 0x000fe2000fffe0ff */
[----:B------:R-:W5:Y:S01]  /*11f0*/  S2UR UR29, SR_CgaCtaId ;  /* 0x00000000001d79c3 */ /* 0x000f620000008800 */
[----:B------:R-:W-:-:S04]  /*1200*/  UISETP.NE.AND UP0, UPT, UR35, 0x4, UPT ;  /* 0x000000042300788c */ /* 0x000fc8000bf05270 */
[----:B------:R-:W-:-:S04]  /*1210*/  USEL UR5, UR5, 0x1, UP0 ;  /* 0x0000000105057887 */ /* 0x000fc80008000000 */
[----:B------:R-:W-:Y:S02]  /*1220*/  UIADD3 UR4, UPT, UPT, UR5, 0x1, URZ ;  /* 0x0000000105047890 */ /* 0x000fe4000fffe0ff */
[----:B------:R-:W-:-:S04]  /*1230*/  UISETP.NE.AND UP1, UPT, UR5, 0x5, UPT ;  /* 0x000000050500788c */ /* 0x000fc8000bf25270 */
[----:B------:R-:W-:Y:S02]  /*1240*/  USEL UR4, UR4, 0x1, UP1 ;  /* 0x0000000104047887 */ /* 0x000fe40008800000 */
[----:B------:R-:W-:Y:S02]  /*1250*/  UISETP.EQ.XOR UP1, UPT, UR35, 0x4, !UP1 ;  /* 0x000000042300788c */ /* 0x000fe4000cf22a70 */
[----:B------:R-:W-:Y:S02]  /*1260*/  UIADD3 UR6, UPT, UPT, UR4, 0x1, URZ ;  /* 0x0000000104067890 */ /* 0x000fe4000fffe0ff */
[----:B------:R-:W-:Y:S02]  /*1270*/  UISETP.NE.AND UP0, UPT, UR4, 0x5, UPT ;  /* 0x000000050400788c */ /* 0x000fe4000bf05270 */
[----:B------:R-:W-:Y:S02]  /*1280*/  UISETP.EQ.XOR UP1, UPT, UR4, 0x5, UP1 ;  /* 0x000000050400788c */ /* 0x000fe40008f22a70 */
[----:B------:R-:W-:Y:S01]  /*1290*/  USEL UR6, UR6, 0x1, UP0 ;  /* 0x0000000106067887 */ /* 0x000fe20008000000 */
[----:B------:R-:W-:-:S03]  /*12a0*/  UMOV UR4, 0x400 ;  /* 0x0000040000047882 */ /* 0x000fc60000000000 */
[----:B------:R-:W-:Y:S02]  /*12b0*/  UISETP.EQ.XOR UP1, UPT, UR6, 0x5, UP1 ;  /* 0x000000050600788c */ /* 0x000fe40008f22a70 */
[----:B------:R-:W-:Y:S02]  /*12c0*/  UISETP.NE.AND UP0, UPT, UR6, 0x5, UPT ;  /* 0x000000050600788c */ /* 0x000fe4000bf05270 */
[----:B------:R-:W-:Y:S02]  /*12d0*/  USEL UR5, URZ, 0x1, !UP1 ;  /* 0x00000001ff057887 */ /* 0x000fe4000c800000 */
[----:B-----5:R-:W-:Y:S02]  /*12e0*/  ULEA UR4, UR29, UR4, 0x18 ;  /* 0x000000041d047291 */ /* 0x020fe4000f8ec0ff */
[----:B------:R-:W-:Y:S02]  /*12f0*/  ULOP3.LUT UR5, UR36, UR5, URZ, 0x3c, !UPT ;  /* 0x0000000524057292 */ /* 0x000fe4000f8e3cff */
[----:B------:R-:W-:-:S02]  /*1300*/  USEL UR6, UR6, URZ, UP0 ;  /* 0x000000ff06067287 */ /* 0x000fc40008000000 */
[----:B------:R-:W-:Y:S02]  /*1310*/  USHF.L.U32 UR5, UR5, 0x1f, URZ ;  /* 0x0000001f05057899 */ /* 0x000fe400080006ff */
[----:B------:R-:W-:Y:S02]  /*1320*/  ULEA UR4, UR6, UR4, 0x3 ;  /* 0x0000000406047291 */ /* 0x000fe4000f8e18ff */
[----:B------:R-:W-:Y:S02]  /*1330*/  UISETP.NE.AND UP0, UPT, UR14, URZ, UPT ;  /* 0x000000ff0e00728c */ /* 0x000fe4000bf05270 */
[----:B------:R-:W-:-:S05]  /*1340*/  MOV R0, UR5 ;  /* 0x0000000500007c02 */ /* 0x000fca0008000f00 */
[----:B------:R-:W5:Y:S02]  /*1350*/  SYNCS.PHASECHK.TRANS64.TRYWAIT P0, [UR4+0x28], R0 ;  /* 0x00002800ff0075a7 */ /* 0x000f640008001104 */
[----:B-----5:R-:W-:Y:S05]  /*1360*/  @!P0 BRA `(.L_x_23) ;  /* 0x00000034007c8947 */ /* 0x020fea0003800000 */
.L_x_59:
[----:B------:R-:W-:Y:S05]  /*1370*/  BRA.U UP0, `(.L_x_16) ;  /* 0x00000001000c7547 */ /* 0x000fea000b800000 */
[----:B------:R-:W-:-:S13]  /*1380*/  ELECT P0, URZ, PT ;  /* 0x0000000000ff782f */ /* 0x000fda0003800000 */
[----:B-----5:R-:W-:-:S04]  /*1390*/  @P0 MOV R0, 0x10000 ;  /* 0x0001000000000802 */ /* 0x020fc80000000f00 */
[----:B------:R5:W-:Y:S03]  /*13a0*/  @P0 SYNCS.ARRIVE.TRANS64 RZ, [UR4], R0 ;  /* 0x00000000ffff09a7 */ /* 0x000be60008000004 */
.L_x_16:
[----:B------:R-:W-:-:S09]  /*13b0*/  UISETP.NE.AND UP0, UPT, UR23, 0x4, UPT ;  /* 0x000000041700788c */ /* 0x000fd2000bf05270 */
[----:B------:R-:W-:Y:S05]  /*13c0*/  BRA.U UP0, `(.L_x_24) ;  /* 0x0000000900407547 */ /* 0x000fea000b800000 */
[----:B------:R-:W5:Y:S08]  /*13d0*/  S2UR UR5, SR_CTAID.Z ;  /* 0x00000000000579c3 */ /* 0x000f700000002700 */
[----:B------:R-:W-:Y:S01]  /*13e0*/  BAR.SYNC.DEFER_BLOCKING 0x2, 0xa0 ;  /* 0x0082800000007b1d */ /* 0x000fe20000010000 */
[----:B------:R-:W-:Y:S01]  /*13f0*/  HFMA2 R6, -RZ, RZ, 0, 5.9604644775390625e-08 ;  /* 0x00000001ff067431 */ /* 0x000fe200000001ff */
[----:B------:R-:W-:Y:S01]  /*1400*/  MOV R5, 0x1 ;  /* 0x0000000100057802 */ /* 0x000fe20000000f00 */
[----:B-----5:R-:W-:-:S09]  /*1410*/  UISETP.GT.U32.AND UP0, UPT, UR5, 0x3f, UPT ;  /* 0x0000003f0500788c */ /* 0x020fd2000bf04070 */
[----:B------:R-:W-:Y:S05]  /*1420*/  BRA.U UP0, `(.L_x_25) ;  /* 0x0000000500f47547 */ /* 0x000fea000b800000 */
[----:B------:R-:W-:Y:S01]  /*1430*/  UMOV UR4, 0x400 ;  /* 0x0000040000047882 */ /* 0x000fe20000000000 */
[----:B------:R-:W5:Y:S01]  /*1440*/  LDCU UR11, c[0x0][0x374] ;  /* 0x00006e80ff0b77ac */ /* 0x000f620008000800 */
[----:B------:R-:W-:Y:S01]  /*1450*/  MOV R5, 0x1 ;  /* 0x0000000100057802 */ /* 0x000fe20000000f00 */
[----:B------:R-:W-:Y:S01]  /*1460*/  ULEA UR4, UR29, UR4, 0x18 ;  /* 0x000000041d047291 */ /* 0x000fe2000f8ec0ff */
[----:B------:R-:W5:Y:S01]  /*1470*/  LDCU UR10, c[0x0][0x370] ;  /* 0x00006e00ff0a77ac */ /* 0x000f620008000800 */
[----:B------:R-:W4:Y:S07]  /*1480*/  LDCU UR6, c[0x0][0x378] ;  /* 0x00006f00ff0677ac */ /* 0x000f2e0008000800 */
[----:B------:R-:W3:Y:S01]  /*1490*/  LDS R0, [UR4+0x78] ;  /* 0x00007804ff007984 */ /* 0x000ee20008000800 */
[----:B------:R-:W-:Y:S01]  /*14a0*/  ULOP3.LUT UR29, UR13, 0x1, URZ, 0x3c, !UPT ;  /* 0x000000010d1d7892 */ /* 0x000fe2000f8e3cff */
[----:B------:R-:W-:Y:S01]  /*14b0*/  UMOV UR9, 0x10402490 ;  /* 0x1040249000097882 */ /* 0x000fe20000000000 */
[----:B------:R-:W-:-:S02]  /*14c0*/  USEL UR48, URZ, 0x4000, UP6 ;  /* 0x00004000ff307887 */ /* 0x000fc4000b000000 */
[----:B------:R-:W-:Y:S02]  /*14d0*/  ULEA UR28, UR28, UR29, 0x2 ;  /* 0x0000001d1c1c7291 */ /* 0x000fe4000f8e10ff */
[----:B------:R-:W-:Y:S02]  /*14e0*/  UIADD3 UR29, UPT, UPT, UR27, UR29, URZ ;  /* 0x0000001d1b1d7290 */ /* 0x000fe4000fffe0ff */
[----:B------:R-:W-:Y:S02]  /*14f0*/  USEL UR49, UR9, 0x10400490, !UP5 ;  /* 0x1040049009317887 */ /* 0x000fe4000e800000 */
[----:B------:R-:W-:Y:S02]  /*1500*/  UIADD3 UR27, UPT, UPT, UR4, 0xc400, URZ ;  /* 0x0000c400041b7890 */ /* 0x000fe4000fffe0ff */
[----:B------:R-:W-:Y:S02]  /*1510*/  UIADD3 UR9, UPT, UPT, UR4, 0x20400, URZ ;  /* 0x0002040004097890 */ /* 0x000fe4000fffe0ff */
[----:B-----5:R-:W-:Y:S01]  /*1520*/  UIMAD UR10, UR11, UR10, URZ ;  /* 0x0000000a0b0a72a4 */ /* 0x020fe2000f8e02ff */
[----:B------:R-:W-:Y:S01]  /*1530*/  UMOV UR8, 0x5 ;  /* 0x0000000500087882 */ /* 0x000fe20000000000 */
[----:B------:R-:W-:Y:S01]  /*1540*/  UMOV UR7, 0x11 ;  /* 0x0000001100077882 */ /* 0x000fe20000000000 */
[----:B------:R-:W-:-:S02]  /*1550*/  USHF.L.U32 UR8, UR8, UR28, URZ ;  /* 0x0000001c08087299 */ /* 0x000fc400080006ff */
[----:B------:R-:W-:Y:S02]  /*1560*/  USHF.L.U32 UR7, UR7, UR29, URZ ;  /* 0x0000001d07077299 */ /* 0x000fe400080006ff */
[----:B------:R-:W-:Y:S02]  /*1570*/  USHF.R.U32.HI UR27, URZ, 0x4, UR27 ;  /* 0x00000004ff1b7899 */ /* 0x000fe4000801161b */
[----:B------:R-:W-:Y:S02]  /*1580*/  USHF.R.U32.HI UR9, URZ, 0x4, UR9 ;  /* 0x00000004ff097899 */ /* 0x000fe40008011609 */
[----:B----4-:R-:W-:Y:S02]  /*1590*/  UIMAD UR6, UR10, UR6, URZ ;  /* 0x000000060a0672a4 */ /* 0x010fe4000f8e02ff */
[----:B------:R-:W-:Y:S02]  /*15a0*/  UIADD3 UR49, UPT, UPT, UR48, UR49, URZ ;  /* 0x0000003130317290 */ /* 0x000fe4000fffe0ff */
[----:B------:R-:W-:-:S02]  /*15b0*/  ULOP3.LUT UR7, UR24, UR8, UR7, 0xfe, !UPT ;  /* 0x0000000818077292 */ /* 0x000fc4000f8efe07 */
[----:B------:R-:W-:Y:S02]  /*15c0*/  ULOP3.LUT UR27, UR27, 0x3fc0, URZ, 0xc0, !UPT ;  /* 0x00003fc01b1b7892 */ /* 0x000fe4000f8ec0ff */
[----:B------:R-:W-:Y:S02]  /*15d0*/  ULOP3.LUT UR10, UR9, 0x3fc0, URZ, 0xc0, !UPT ;  /* 0x00003fc0090a7892 */ /* 0x000fe4000f8ec0ff */
[----:B------:R-:W-:Y:S01]  /*15e0*/  USHF.R.S32.HI UR33, URZ, 0x1f, UR6 ;  /* 0x0000001fff217899 */ /* 0x000fe20008011406 */
[----:B---3--:R-:W-:Y:S01]  /*15f0*/  R2UR UR34, R0 ;  /* 0x00000000002272ca */ /* 0x008fe200000e0000 */
[----:B------:R-:W-:Y:S02]  /*1600*/  ULOP3.LUT UR25, UR25, 0xffff, URZ, 0xc0, !UPT ;  /* 0x0000ffff19197892 */ /* 0x000fe4000f8ec0ff */
[----:B------:R-:W-:Y:S02]  /*1610*/  UISETP.NE.AND UP0, UPT, UR14, URZ, UPT ;  /* 0x000000ff0e00728c */ /* 0x000fe4000bf05270 */
[----:B------:R-:W-:-:S02]  /*1620*/  ULOP3.LUT UR26, UR7, 0xffff, UR26, 0xc8, !UPT ;  /* 0x0000ffff071a7892 */ /* 0x000fc4000f8ec81a */
[----:B------:R-:W-:Y:S02]  /*1630*/  ULOP3.LUT UR9, UR27, 0x10000, URZ, 0xfc, !UPT ;  /* 0x000100001b097892 */ /* 0x000fe4000f8efcff */
[----:B------:R-:W-:Y:S02]  /*1640*/  ULOP3.LUT UR10, UR10, 0x10000, URZ, 0xfc, !UPT ;  /* 0x000100000a0a7892 */ /* 0x000fe4000f8efcff */
[----:B------:R-:W-:Y:S02]  /*1650*/  ULEA.HI UR33, UR33, UR6, URZ, 0x3 ;  /* 0x0000000621217291 */ /* 0x000fe4000f8f18ff */
[----:B------:R-:W-:Y:S01]  /*1660*/  UISETP.NE.AND UP1, UPT, UR14, URZ, UPT ;  /* 0x000000ff0e00728c */ /* 0x000fe2000bf25270 */
[----:B------:R-:W-:Y:S01]  /*1670*/  UMOV UR24, UR5 ;  /* 0x0000000500187c82 */ /* 0x000fe20008000000 */
[----:B------:R-:W-:Y:S01]  /*1680*/  UMOV UR32, URZ ;  /* 0x000000ff00207c82 */ /* 0x000fe20008000000 */
[----:B------:R-:W-:Y:S01]  /*1690*/  UMOV UR31, URZ ;  /* 0x000000ff001f7c82 */ /* 0x000fe20008000000 */
[----:B------:R-:W-:Y:S01]  /*16a0*/  UMOV UR30, URZ ;  /* 0x000000ff001e7c82 */ /* 0x000fe20008000000 */
[----:B------:R-:W-:Y:S01]  /*16b0*/  UMOV UR48, URZ ;  /* 0x000000ff00307c82 */ /* 0x000fe20008000000 */
[----:B------:R-:W-:Y:S01]  /*16c0*/  UMOV UR40, URZ ;  /* 0x000000ff00287c82 */ /* 0x000fe20008000000 */
[----:B------:R-:W-:Y:S01]  /*16d0*/  UMOV UR41, UR49 ;  /* 0x0000003100297c82 */ /* 0x000fe20008000000 */
[----:B------:R-:W-:Y:S01]  /*16e0*/  UMOV UR38, URZ ;  /* 0x000000ff00267c82 */ /* 0x000fe20008000000 */
[----:B------:R-:W-:Y:S01]  /*16f0*/  UMOV UR39, UR49 ;  /* 0x0000003100277c82 */ /* 0x000fe20008000000 */
[----:B------:R-:W-:Y:S01]  /*1700*/  UMOV UR36, URZ ;  /* 0x000000ff00247c82 */ /* 0x000fe20008000000 */
[----:B------:R-:W-:-:S05]  /*1710*/  UMOV UR37, UR49 ;  /* 0x0000003100257c82 */ /* 0x000fca0008000000 */
.L_x_33:
[----:B-1---5:R-:W-:Y:S01]  /*1720*/  PLOP3.LUT P1, PT, PT, PT, PT, 0x80, 0x8 ;  /* 0x000000000008781c */ /* 0x022fe20003f2f070 */
[----:B---3--:R-:W-:Y:S02]  /*1730*/  ULEA UR8, UR32, UR34, 0x8 ;  /* 0x0000002220087291 */ /* 0x008fe4000f8e40ff */
[----:B------:R-:W-:Y:S02]  /*1740*/  ULEA.HI.SX32 UR24, UR33, UR24, 0x1d ;  /* 0x0000001821187291 */ /* 0x000fe4000f8feaff */
[----:B------:R-:W-:Y:S02]  /*1750*/  UPLOP3.LUT UP4, UPT, UPT, UPT, UPT, 0x40, 0x4 ;  /* 0x000000000004789c */ /* 0x000fe40003f8e870 */
[----:B------:R-:W-:Y:S01]  /*1760*/  ULEA UR7, UR32, UR4, 0x3 ;  /* 0x0000000420077291 */ /* 0x000fe2000f8e18ff */
[----:B----4-:R-:W-:Y:S11]  /*1770*/  BRA.U UP0, `(.L_x_26) ;  /* 0x00000001001c7547 */ /* 0x010ff6000b800000 */
[----:B------:R-:W-:Y:S01]  /*1780*/  USHF.L.U32 UR5, UR31, 0x1f, URZ ;  /* 0x0000001f1f057899 */ /* 0x000fe200080006ff */
[----:B------:R-:W-:Y:S01]  /*1790*/  SHF.L.U32 R2, R5, 0x1f, RZ ;  /* 0x0000001f05027819 */ /* 0x000fe200000006ff */
[----:B------:R-:W-:-:S04]  /*17a0*/  ULEA UR6, UR30, UR4, 0x3 ;  /* 0x000000041e067291 */ /* 0x000fc8000f8e18ff */
[----:B------:R-:W-:-:S05]  /*17b0*/  MOV R0, UR5 ;  /* 0x0000000500007c02 */ /* 0x000fca0008000f00 */
[----:B------:R1:W3:Y:S01]  /*17c0*/  SYNCS.PHASECHK.TRANS64.TRYWAIT P1, [UR6], R0 ;  /* 0x00000000ff0075a7 */ /* 0x0002e20008021106 */
[----:B------:R-:W4:Y:S02]  /*17d0*/  SYNCS.PHASECHK.TRANS64.TRYWAIT P0, [UR7+0x60], R2 ;  /* 0x00006002ff0075a7 */ /* 0x000f240008001107 */
[----:B-1-34-:R-:W-:Y:S05]  /*17e0*/  @!P0 BRA `(.L_x_27) ;  /* 0x00000030007c8947 */ /* 0x01afea0003800000 */
.L_x_26:
[----:B------:R-:W-:-:S05]  /*17f0*/  UMOV UR29, URZ ;  /* 0x000000ff001d7c82 */ /* 0x000fca0008000000 */
.L_x_31:
[----:B---345:R-:W-:Y:S05]  /*1800*/  BRA.U UP0, `(.L_x_28) ;  /* 0x0000000100887547 */ /* 0x038fea000b800000 */
[----:B------:R-:W-:Y:S02]  /*1810*/  USHF.L.U32 UR11, UR30, 0xa, URZ ;  /* 0x0000000a1e0b7899 */ /* 0x000fe400080006ff */
[----:B------:R-:W-:Y:S02]  /*1820*/  ULEA UR5, UR30, UR4, 0x3 ;  /* 0x000000041e057291 */ /* 0x000fe4000f8e18ff */
[----:B------:R-:W-:Y:S02]  /*1830*/  UIADD3 UR6, UPT, UPT, UR11, 0x6, URZ ;  /* 0x000000060b067890 */ /* 0x000fe4000fffe0ff */
[----:B------:R-:W-:Y:S02]  /*1840*/  UIADD3 UR52, UPT, UPT, UR11, UR10, URZ ;  /* 0x0000000a0b347290 */ /* 0x000fe4000fffe0ff */
[----:B------:R-:W-:Y:S02]  /*1850*/  UIADD3 UR28, UPT, UPT, UR6, UR10, URZ ;  /* 0x0000000a061c7290 */ /* 0x000fe4000fffe0ff */
[----:B------:R-:W-:Y:S02]  /*1860*/  UIADD3 UR50, UPT, UPT, UR11, UR9, URZ ;  /* 0x000000090b327290 */ /* 0x000fe4000fffe0ff */
[----:B------:R-:W-:Y:S02]  /*1870*/  UIADD3 UR46, UPT, UPT, UR10, 0x2, UR11 ;  /* 0x000000020a2e7890 */ /* 0x000fe4000fffe00b */
[----:B------:R-:W-:Y:S02]  /*1880*/  UIADD3 UR44, UPT, UPT, UR9, 0x2, UR11 ;  /* 0x00000002092c7890 */ /* 0x000fe4000fffe00b */
[----:B------:R-:W-:Y:S02]  /*1890*/  UIADD3 UR42, UPT, UPT, UR10, 0x4, UR11 ;  /* 0x000000040a2a7890 */ /* 0x000fe4000fffe00b */
[----:B------:R-:W-:Y:S02]  /*18a0*/  UIADD3 UR54, UPT, UPT, UR9, 0x4, UR11 ;  /* 0x0000000409367890 */ /* 0x000fe4000fffe00b */
[----:B------:R-:W-:Y:S02]  /*18b0*/  UIADD3 UR27, UPT, UPT, UR5, 0x28, URZ ;  /* 0x00000028051b7890 */ /* 0x000fe4000fffe0ff */
[----:B------:R-:W-:Y:S01]  /*18c0*/  UIADD3 UR6, UPT, UPT, UR6, UR9, URZ ;  /* 0x0000000906067290 */ /* 0x000fe2000fffe0ff */
[----:B------:R-:W-:Y:S01]  /*18d0*/  UMOV UR53, 0x40004040 ;  /* 0x4000404000357882 */ /* 0x000fe20000000000 */
[----:B------:R-:W-:Y:S01]  /*18e0*/  UMOV UR51, 0x40004040 ;  /* 0x4000404000337882 */ /* 0x000fe20000000000 */
[----:B------:R-:W-:Y:S01]  /*18f0*/  UMOV UR47, 0x40004040 ;  /* 0x40004040002f7882 */ /* 0x000fe20000000000 */
[----:B------:R-:W-:Y:S01]  /*1900*/  UMOV UR45, 0x40004040 ;  /* 0x40004040002d7882 */ /* 0x000fe20000000000 */
[----:B------:R-:W-:Y:S01]  /*1910*/  UMOV UR43, 0x40004040 ;  /* 0x40004040002b7882 */ /* 0x000fe20000000000 */
[----:B------:R-:W-:Y:S01]  /*1920*/  UMOV UR55, 0x40004040 ;  /* 0x4000404000377882 */ /* 0x000fe20000000000 */
[----:B------:R-:W-:Y:S05]  /*1930*/  @P1 BRA `(.L_x_29) ;  /* 0x0000000000101947 */ /* 0x000fea0003800000 */
[----:B------:R-:W-:Y:S06]  /*1940*/  USHF.L.U32 UR11, UR31, 0x1f, URZ ;  /* 0x0000001f1f0b7899 */ /* 0x000fec00080006ff */
[----:B-1----:R-:W-:Y:S04]  /*1950*/  MOV R0, UR11 ;  /* 0x0000000b00007c02 */ /* 0x002fe80008000f00 */
[----:B------:R-:W1:Y:S02]  /*1960*/  SYNCS.PHASECHK.TRANS64.TRYWAIT P0, [UR5], R0 ;  /* 0x00000000ff0075a7 */ /* 0x000e640008001105 */
[----:B-1----:R-:W-:Y:S05]  /*1970*/  @!P0 BRA `(.L_x_30) ;  /* 0x0000003000348947 */ /* 0x002fea0003800000 */
.L_x_29:
[----:B------:R3:W-:Y:S01]  /*1980*/  UTCHMMA.2CTA gdesc[UR50], gdesc[UR52], tmem[UR8], tmem[UR48], idesc[UR49], UP4 ;  /* 0x00ff3034320075ea */ /* 0x0007e2000a200008 */
[----:B------:R-:W-:Y:S01]  /*1990*/  UPLOP3.LUT UP4, UPT, UPT, UPT, UPT, 0x80, 0x8 ;  /* 0x000000000008789c */ /* 0x000fe20003f8f070 */
[----:B------:R3:W-:Y:S01]  /*19a0*/  UTCHMMA.2CTA gdesc[UR44], gdesc[UR46], tmem[UR8], tmem[UR40], idesc[UR41], UPT ;  /* 0x00ff282e2c0075ea */ /* 0x0007e2000ba00008 */
[----:B------:R3:W-:Y:S01]  /*19b0*/  UTCHMMA.2CTA gdesc[UR54], gdesc[UR42], tmem[UR8], tmem[UR38], idesc[UR39], UPT ;  /* 0x00ff262a360075ea */ /* 0x0007e2000ba00008 */
[----:B------:R-:W-:Y:S01]  /*19c0*/  UMOV UR56, UR28 ;  /* 0x0000001c00387c82 */ /* 0x000fe20008000000 */
[----:B------:R-:W-:Y:S01]  /*19d0*/  UMOV UR57, 0x40004040 ;  /* 0x4000404000397882 */ /* 0x000fe20000000000 */
[----:B------:R-:W-:Y:S01]  /*19e0*/  UMOV UR58, UR6 ;  /* 0x00000006003a7c82 */ /* 0x000fe20008000000 */
[----:B------:R-:W-:Y:S02]  /*19f0*/  UMOV UR59, 0x40004040 ;  /* 0x40004040003b7882 */ /* 0x000fe40000000000 */
[----:B------:R3:W-:Y:S01]  /*1a00*/  UTCHMMA.2CTA gdesc[UR58], gdesc[UR56], tmem[UR8], tmem[UR36], idesc[UR37], UPT ;  /* 0x00ff24383a0075ea */ /* 0x0007e2000ba00008 */
[----:B------:R3:W-:Y:S01]  /*1a10*/  UTCBAR.2CTA.MULTICAST [UR27], URZ, UR26 ;  /* 0x000000ff1b0073e9 */ /* 0x0007e2000820081a */
[----:B------:R-:W-:Y:S01]  /*1a20*/  NOP ;  /* 0x0000000000007918 */ /* 0x000fe20000000000 */
.L_x_28:
[----:B------:R-:W-:Y:S01]  /*1a30*/  UIADD3 UR30, UPT, UPT, UR30, 0x1, URZ ;  /* 0x000000011e1e7890 */ /* 0x000fe2000fffe0ff */
[----:B------:R-:W-:Y:S01]  /*1a40*/  PLOP3.LUT P1, PT, PT, PT, PT, 0x80, 0x8 ;  /* 0x000000000008781c */ /* 0x000fe20003f2f070 */
[----:B------:R-:W-:Y:S02]  /*1a50*/  UISETP.GT.U32.AND UP3, UPT, UR29, 0x3e, UPT ;  /* 0x0000003e1d00788c */ /* 0x000fe4000bf64070 */
[----:B------:R-:W-:Y:S02]  /*1a60*/  UISETP.NE.AND UP2, UPT, UR30, 0x5, UPT ;  /* 0x000000051e00788c */ /* 0x000fe4000bf45270 */
[----:B------:R-:W-:Y:S02]  /*1a70*/  UISETP.NE.OR UP3, UPT, UR14, URZ, UP3 ;  /* 0x000000ff0e00728c */ /* 0x000fe40009f65670 */
[----:B------:R-:W-:Y:S02]  /*1a80*/  USEL UR5, URZ, 0x1, UP2 ;  /* 0x00000001ff057887 */ /* 0x000fe40009000000 */
[----:B------:R-:W-:Y:S02]  /*1a90*/  USEL UR30, UR30, URZ, UP2 ;  /* 0x000000ff1e1e7287 */ /* 0x000fe40009000000 */
[----:B------:R-:W-:Y:S01]  /*1aa0*/  ULOP3.LUT UR31, UR31, UR5, URZ, 0x3c, !UPT ;  /* 0x000000051f1f7292 */ /* 0x000fe2000f8e3cff */
[----:B------:R-:W-:Y:S01]  /*1ab0*/  PLOP3.LUT P0, PT, PT, PT, UP3, 0x80, 0x8 ;  /* 0x000000000008781c */ /* 0x000fe20003f0f038 */
[----:B------:R-:W-:Y:S03]  /*1ac0*/  UIADD3 UR29, UPT, UPT, UR29, 0x1, URZ ;  /* 0x000000011d1d7890 */ /* 0x000fe6000fffe0ff */
[----:B------:R-:W-:Y:S02]  /*1ad0*/  @!UP3 USHF.L.U32 UR5, UR31, 0x1f, URZ ;  /* 0x0000001f1f05b899 */ /* 0x000fe400080006ff */
[----:B------:R-:W-:Y:S02]  /*1ae0*/  @!UP3 ULEA UR6, UR30, UR4, 0x3 ;  /* 0x000000041e06b291 */ /* 0x000fe4000f8e18ff */
[----:B------:R-:W-:Y:S02]  /*1af0*/  UISETP.NE.AND UP2, UPT, UR29, 0x40, UPT ;  /* 0x000000401d00788c */ /* 0x000fe4000bf45270 */
[----:B-1----:R-:W-:Y:S05]  /*1b00*/  IMAD.U32 R0, RZ, RZ, UR5 ;  /* 0x00000005ff007e24 */ /* 0x002fea000f8e00ff */
[----:B------:R4:W5:Y:S02]  /*1b10*/  @!P0 SYNCS.PHASECHK.TRANS64.TRYWAIT P1, [UR6], R0 ;  /* 0x00000000ff0085a7 */ /* 0x0009640008021106 */
[----:B------:R-:W-:Y:S05]  /*1b20*/  BRA.U UP2, `(.L_x_31) ;  /* 0xfffffffd02347547 */ /* 0x000fea000b83ffff */
[----:B------:R-:W-:Y:S05]  /*1b30*/  BRA.U UP1, `(.L_x_32) ;  /* 0x00000001010c7547 */ /* 0x000fea000b800000 */
[----:B------:R-:W-:-:S09]  /*1b40*/  UIADD3 UR7, UPT, UPT, UR7, 0x50, URZ ;  /* 0x0000005007077890 */ /* 0x000fd2000fffe0ff */
[----:B------:R1:W-:Y:S01]  /*1b50*/  UTCBAR.2CTA.MULTICAST [UR7], URZ, UR25 ;  /* 0x000000ff070073e9 */ /* 0x0003e20008200819 */
[----:B------:R-:W-:Y:S02]  /*1b60*/  NOP ;  /* 0x0000000000007918 */ /* 0x000fe40000000000 */
.L_x_32:
[----:B------:R-:W-:-:S04]  /*1b70*/  UIADD3 UR32, UPT, UPT, UR32, 0x1, URZ ;  /* 0x0000000120207890 */ /* 0x000fc8000fffe0ff */
[----:B------:R-:W-:-:S04]  /*1b80*/  UISETP.NE.AND UP2, UPT, UR32, 0x2, UPT ;  /* 0x000000022000788c */ /* 0x000fc8000bf45270 */
[----:B------:R-:W-:Y:S02]  /*1b90*/  USEL UR32, UR32, URZ, UP2 ;  /* 0x000000ff20207287 */ /* 0x000fe40009000000 */
[----:B------:R-:W-:Y:S02]  /*1ba0*/  USEL UR5, URZ, 0x1, UP2 ;  /* 0x00000001ff057887 */ /* 0x000fe40009000000 */
[----:B------:R-:W-:-:S04]  /*1bb0*/  UISETP.GE.AND UP2, UPT, UR24, 0x40, UPT ;  /* 0x000000401800788c */ /* 0x000fc8000bf46270 */
[----:B------:R-:W-:-:S05]  /*1bc0*/  LOP3.LUT R5, R5, UR5, RZ, 0x3c, !PT ;  /* 0x0000000505057c12 */ /* 0x000fca000f8e3cff */
[----:B------:R-:W-:Y:S05]  /*1bd0*/  BRA.U !UP2, `(.L_x_33) ;  /* 0xfffffff90ad07547 */ /* 0x000fea000b83ffff */
[----:B------:R-:W-:-:S06]  /*1be0*/  UIADD3 UR32, UPT, UPT, UR32, 0x1, URZ ;  /* 0x0000000120207890 */ /* 0x000fcc000fffe0ff */
[----:B------:R-:W-:Y:S02]  /*1bf0*/  MOV R6, UR32 ;  /* 0x0000002000067c02 */ /* 0x000fe40008000f00 */
.L_x_25:
[----:B------:R-:W-:-:S09]  /*1c00*/  UISETP.NE.AND UP0, UPT, UR13, URZ, UPT ;  /* 0x000000ff0d00728c */ /* 0x000fd2000bf05270 */
[----:B------:R-:W-:Y:S05]  /*1c10*/  BRA.U UP0, `(.L_x_24) ;  /* 0x00000001002c7547 */ /* 0x000fea000b800000 */
[----:B----4-:R-:W4:Y:S01]  /*1c20*/  S2R R0, SR_CgaCtaId ;  /* 0x0000000000007919 */ /* 0x010f220000008800 */
[----:B------:R-:W-:Y:S02]  /*1c30*/  ISETP.NE.AND P0, PT, R6, 0x2, PT ;  /* 0x000000020600780c */ /* 0x000fe40003f05270 */
[----:B------:R-:W-:Y:S02]  /*1c40*/  MOV R3, 0x400 ;  /* 0x0000040000037802 */ /* 0x000fe40000000f00 */
[----:B------:R-:W-:-:S04]  /*1c50*/  SEL R2, RZ, 0x1, P0 ;  /* 0x00000001ff027807 */ /* 0x000fc80000000000 */
[----:B------:R-:W-:-:S05]  /*1c60*/  LOP3.LUT R2, R5, R2, RZ, 0x3c, !PT ;  /* 0x0000000205027212 */ /* 0x000fca00078e3cff */
[----:B------:R-:W-:Y:S01]  /*1c70*/  IMAD.U32 R2, R2, -0x80000000, RZ ;  /* 0x8000000002027824 */ /* 0x000fe200078e00ff */
[----:B----4-:R-:W-:Y:S02]  /*1c80*/  LEA R0, R0, R3, 0x18 ;  /* 0x0000000300007211 */ /* 0x010fe400078ec0ff */
[----:B------:R-:W-:-:S05]  /*1c90*/  SEL R3, R6, RZ, P0 ;  /* 0x000000ff06037207 */ /* 0x000fca0000000000 */
[----:B------:R-:W-:-:S04]  /*1ca0*/  IMAD R0, R3, 0x8, R0 ;  /* 0x0000000803007824 */ /* 0x000fc800078e0200 */
[----:B------:R-:W4:Y:S02]  /*1cb0*/  SYNCS.PHASECHK.TRANS64.TRYWAIT P0, [R0+URZ+0x60], R2 ;  /* 0x00006002000075a7 */ /* 0x000f2400080011ff */
[----:B----4-:R-:W-:Y:S05]  /*1cc0*/  @!P0 BRA `(.L_x_34) ;  /* 0x0000002c00808947 */ /* 0x010fea0003800000 */
.L_x_24:
[----:B------:R-:W-:-:S06]  /*1cd0*/  UISETP.GT.AND UP0, UPT, UR23, 0x3, UPT ;  /* 0x000000031700788c */ /* 0x000fcc000bf04270 */
[----:B------:R-:W-:-:S13]  /*1ce0*/  PLOP3.LUT P0, PT, PT, PT, UP0, 0x80, 0x8 ;  /* 0x000000000008781c */ /* 0x000fda0003f0f008 */
[----:B-12345:R-:W-:Y:S05]  /*1cf0*/  @P0 EXIT ;  /* 0x000000000000094d */ /* 0x03efea0003800000 */
[----:B------:R-:W-:-:S09]  /*1d00*/  UISETP.NE.AND UP0, UPT, UR23, URZ, UPT ;  /* 0x000000ff1700728c */ /* 0x000fd2000bf05270 */
[----:B------:R-:W-:Y:S05]  /*1d10*/  BRA.U UP0, `(.L_x_35) ;  /* 0x00000005008c7547 */ /* 0x000fea000b800000 */
[----:B------:R-:W1:Y:S01]  /*1d20*/  S2R R5, SR_CgaCtaId ;  /* 0x0000000000057919 */ /* 0x000e620000008800 */
[----:B------:R-:W-:Y:S01]  /*1d30*/  NOP ;  /* 0x0000000000007918 */ /* 0x000fe20000000000 */
[----:B------:R-:W-:-:S04]  /*1d40*/  MOV R2, 0x40 ;  /* 0x0000004000027802 */ /* 0x000fc80000000f00 */
[----:B-1----:R-:W-:-:S05]  /*1d50*/  LEA R2, R5, R2, 0x18 ;  /* 0x0000000205027211 */ /* 0x002fca00078ec0ff */
[----:B------:R-:W1:Y:S02]  /*1d60*/  LDS.U8 R0, [R2] ;  /* 0x0000000002007984 */ /* 0x000e640000000000 */
[----:B-1----:R-:W-:Y:S02]  /*1d70*/  ISETP.NE.AND P0, PT, R0, RZ, PT ;  /* 0x000000ff0000720c */ /* 0x002fe40003f05270 */
[----:B------:R-:W-:-:S04]  /*1d80*/  MOV R0, 0x400 ;  /* 0x0000040000007802 */ /* 0x000fc80000000f00 */
[----:B------:R-:W-:-:S07]  /*1d90*/  LEA R0, R5, R0, 0x18 ;  /* 0x0000000005007211 */ /* 0x000fce00078ec0ff */
[----:B------:R-:W-:Y:S05]  /*1da0*/  @P0 BRA `(.L_x_36) ;  /* 0x0000000400500947 */ /* 0x000fea0003800000 */
[C---:B------:R-:W-:Y:S02]  /*1db0*/  LOP3.LUT R2, R5.reuse, 0x1, RZ, 0xc0, !PT ;  /* 0x0000000105027812 */ /* 0x040fe400078ec0ff */
[----:B------:R-:W-:Y:S02]  /*1dc0*/  LOP3.LUT R12, R5, 0x1, RZ, 0x3c, !PT ;  /* 0x00000001050c7812 */ /* 0x000fe400078e3cff */
[----:B------:R-:W-:-:S13]  /*1dd0*/  ISETP.NE.U32.AND P1, PT, R2, 0x1, PT ;  /* 0x000000010200780c */ /* 0x000fda0003f25070 */
[----:B------:R-:W-:Y:S05]  /*1de0*/  @!P1 BRA `(.L_x_37) ;  /* 0x0000000000c49947 */ /* 0x000fea0003800000 */
[----:B------:R-:W-:Y:S01]  /*1df0*/  ELECT P0, URZ, PT ;  /* 0x0000000000ff782f */ /* 0x000fe20003800000 */
[----:B------:R-:W-:-:S12]  /*1e00*/  BSSY B0, `(.L_x_37) ;  /* 0x000002f000007945 */ /* 0x000fd80003800000 */
[----:B------:R-:W-:Y:S05]  /*1e10*/  @!P0 BRA `(.L_x_38) ;  /* 0x0000000000b48947 */ /* 0x000fea0003800000 */
[----:B------:R-:W-:-:S05]  /*1e20*/  UMOV UR4, 0x10 ;  /* 0x0000001000047882 */ /* 0x000fca0000000000 */
[----:B------:R-:W-:Y:S04]  /*1e30*/  DEPBAR.LE SB1, 0x36 ;  /* 0x00009d800000791a */ /* 0x000fe80000000000 */
[----:B------:R-:W1:Y:S02]  /*1e40*/  UTCATOMSWS.2CTA.FIND_AND_SET.ALIGN UP0, UR4, UR4 ;  /* 0x00000004000475e3 */ /* 0x000e640008200800 */
[----:B-1----:R-:W-:Y:S01]  /*1e50*/  PLOP3.LUT P0, PT, PT, PT, UP0, 0x80, 0x8 ;  /* 0x000000000008781c */ /* 0x002fe20003f0f008 */
[----:B------:R-:W-:-:S03]  /*1e60*/  IMAD.U32 R10, RZ, RZ, UR4 ;  /* 0x00000004ff0a7e24 */ /* 0x000fc6000f8e00ff */
[----:B------:R-:W-:-:S04]  /*1e70*/  SEL R2, RZ, 0xffffffff, !P0 ;  /* 0xffffffffff027807 */ /* 0x000fc80004000000 */
[----:B------:R-:W-:-:S13]  /*1e80*/  ISETP.NE.AND P0, PT, R2, RZ, PT ;  /* 0x000000ff0200720c */ /* 0x000fda0003f05270 */
[----:B------:R-:W-:Y:S05]  /*1e90*/  @P0 BRA `(.L_x_39) ;  /* 0x0000000000240947 */ /* 0x000fea0003800000 */
.L_x_40:
[----:B------:R-:W-:Y:S05]  /*1ea0*/  NANOSLEEP 0x64 ;  /* 0x000000640000795d */ /* 0x000fea0003800000 */
[----:B------:R-:W-:-:S05]  /*1eb0*/  UMOV UR4, 0x10 ;  /* 0x0000001000047882 */ /* 0x000fca0000000000 */
[----:B------:R-:W-:Y:S04]  /*1ec0*/  DEPBAR.LE SB1, 0x36 ;  /* 0x00009d800000791a */ /* 0x000fe80000000000 */
[----:B------:R-:W1:Y:S02]  /*1ed0*/  UTCATOMSWS.2CTA.FIND_AND_SET.ALIGN UP0, UR4, UR4 ;  /* 0x00000004000475e3 */ /* 0x000e640008200800 */
[----:B-1----:R-:W-:Y:S01]  /*1ee0*/  PLOP3.LUT P0, PT, PT, PT, UP0, 0x80, 0x8 ;  /* 0x000000000008781c */ /* 0x002fe20003f0f008 */
[----:B------:R-:W-:-:S03]  /*1ef0*/  IMAD.U32 R10, RZ, RZ, UR4 ;  /* 0x00000004ff0a7e24 */ /* 0x000fc6000f8e00ff */
[----:B------:R-:W-:-:S04]  /*1f00*/  SEL R2, RZ, 0xffffffff, !P0 ;  /* 0xffffffffff027807 */ /* 0x000fc80004000000 */
[----:B------:R-:W-:-:S13]  /*1f10*/  ISETP.NE.AND P0, PT, R2, RZ, PT ;  /* 0x000000ff0200720c */ /* 0x000fda0003f05270 */
[----:B------:R-:W-:Y:S05]  /*1f20*/  @!P0 BRA `(.L_x_40) ;  /* 0xfffffffc00dc8947 */ /* 0x000fea000383ffff */
.L_x_39:
[----:B------:R-:W-:Y:S01]  /*1f30*/  MOV R2, 0x60 ;  /* 0x0000006000027802 */ /* 0x000fe20000000f00 */
[----:B------:R-:W-:Y:S02]  /*1f40*/  VIADD R9, R0, 0x78 ;  /* 0x0000007800097836 */ /* 0x000fe40000000000 */
[----:B------:R-:W-:Y:S01]  /*1f50*/  IMAD.MOV.U32 R8, RZ, RZ, 0x4 ;  /* 0x00000004ff087424 */ /* 0x000fe200078e00ff */
[----:B------:R-:W-:Y:S02]  /*1f60*/  LEA R13, R5, R2, 0x18 ;  /* 0x00000002050d7211 */ /* 0x000fe400078ec0ff */
[----:B------:R-:W-:-:S03]  /*1f70*/  MOV R2, 0x58 ;  /* 0x0000005800027802 */ /* 0x000fc60000000f00 */
[----:B------:R-:W1:Y:S01]  /*1f80*/  LDS R6, [R13] ;  /* 0x000000000d067984 */ /* 0x000e620000000800 */
[----:B------:R-:W-:Y:S01]  /*1f90*/  LEA R3, R5, R2, 0x18 ;  /* 0x0000000205037211 */ /* 0x000fe200078ec0ff */
[----:B-1----:R-:W-:-:S04]  /*1fa0*/  IMAD.U32 R6, R6, -0x80000000, RZ ;  /* 0x8000000006067824 */ /* 0x002fc800078e00ff */
[----:B------:R-:W1:Y:S02]  /*1fb0*/  SYNCS.PHASECHK.TRANS64.TRYWAIT P0, [R3+URZ], R6 ;  /* 0x00000006030075a7 */ /* 0x000e6400080011ff */
[----:B-1----:R-:W-:Y:S05]  /*1fc0*/  @P0 BRA `(.L_x_41) ;  /* 0x0000000000080947 */ /* 0x002fea0003800000 */
[----:B------:R-:W1:Y:S02]  /*1fd0*/  SYNCS.PHASECHK.TRANS64.TRYWAIT P0, [R3+URZ], R6 ;  /* 0x00000006030075a7 */ /* 0x000e6400080011ff */
[----:B-1----:R-:W-:Y:S05]  /*1fe0*/  @!P0 BRA `(.L_x_42) ;  /* 0x0000002800d08947 */ /* 0x002fea0003800000 */
.L_x_41:
[----:B-1----:R-:W-:Y:S01]  /*1ff0*/  PRMT R3, R12, 0x654, R3 ;  /* 0x000006540c037816 */ /* 0x002fe20000000003 */
[----:B------:R-:W-:Y:S01]  /*2000*/  IMAD.SHL.U32 R11, R10, 0x20, RZ ;  /* 0x000000200a0b7824 */ /* 0x000fe200078e00ff */
[----:B------:R-:W-:Y:S01]  /*2010*/  PRMT R2, R12, 0x654, R9 ;  /* 0x000006540c027816 */ /* 0x000fe20000000009 */
[----:B------:R-:W-:Y:S01]  /*2020*/  IMAD.MOV.U32 R7, RZ, RZ, 0xffff ;  /* 0x0000ffffff077424 */ /* 0x000fe200078e00ff */
[----:B------:R1:W-:Y:S01]  /*2030*/  SYNCS.ARRIVE.TRANS64.RED RZ, [R3+URZ], R8 ;  /* 0x0000000803ff79a7 */ /* 0x0003e200080004ff */
[----:B------:R-:W-:Y:S01]  /*2040*/  IMAD.MOV.U32 R6, RZ, RZ, 0x1 ;  /* 0x00000001ff067424 */ /* 0x000fe200078e00ff */
[----:B------:R2:W-:Y:S01]  /*2050*/  STS [R0+0x78], R11 ;  /* 0x0000780b00007388 */ /* 0x0005e20000000800 */
[----:B------:R-:W-:Y:S01]  /*2060*/  VIADD R9, R10, 0x10 ;  /* 0x000000100a097836 */ /* 0x000fe20000000000 */
[----:B------:R-:W-:Y:S02]  /*2070*/  SHF.L.U32 R7, R7, R10, RZ ;  /* 0x0000000a07077219 */ /* 0x000fe400000006ff */
[----:B------:R2:W-:Y:S01]  /*2080*/  STAS [R2.64], R10 ;  /* 0x0000000a02007dbd */ /* 0x0005e2000c0008ff */
[----:B------:R-:W-:-:S04]  /*2090*/  MOV R14, 0x50 ;  /* 0x00000050000e7802 */ /* 0x000fc80000000f00 */
[----:B------:R-:W-:Y:S02]  /*20a0*/  LEA R14, R5, R14, 0x18 ;  /* 0x0000000e050e7211 */ /* 0x000fe400078ec0ff */
[----:B-1----:R-:W-:-:S04]  /*20b0*/  SHF.L.U32 R8, R6, R9, RZ ;  /* 0x0000000906087219 */ /* 0x002fc800000006ff */
[----:B------:R-:W-:-:S05]  /*20c0*/  LOP3.LUT R7, R8, R7, RZ, 0xfc, !PT ;  /* 0x0000000708077212 */ /* 0x000fca00078efcff */
[----:B------:R2:W-:Y:S04]  /*20d0*/  ATOMS.OR RZ, [R14], R7 ;  /* 0x000000070eff738c */ /* 0x0005e80003000000 */
[----:B------:R2:W-:Y:S02]  /*20e0*/  ATOMS.XOR RZ, [R13], R6 ;  /* 0x000000060dff738c */ /* 0x0005e40003800000 */
.L_x_38:
[----:B------:R-:W-:Y:S05]  /*20f0*/  BSYNC B0 ;  /* 0x0000000000007941 */ /* 0x000fea0003800000 */
.L_x_37:
[----:B------:R-:W-:Y:S05]  /*2100*/  @P1 BRA `(.L_x_43) ;  /* 0x0000000000881947 */ /* 0x000fea0003800000 */
[----:B------:R-:W-:Y:S05]  /*2110*/  WARPSYNC.ALL ;  /* 0x0000000000007948 */ /* 0x000fea0003800000 */
[----:B------:R-:W-:Y:S01]  /*2120*/  NOP ;  /* 0x0000000000007918 */ /* 0x000fe20000000000 */
[----:B------:R-:W-:-:S13]  /*2130*/  ELECT P0, URZ, PT ;  /* 0x0000000000ff782f */ /* 0x000fda0003800000 */
[----:B------:R-:W-:Y:S05]  /*2140*/  @!P0 BRA `(.L_x_43) ;  /* 0x0000000000788947 */ /* 0x000fea0003800000 */
[----:B--2---:R-:W-:Y:S02]  /*2150*/  MOV R2, 0x60 ;  /* 0x0000006000027802 */ /* 0x004fe40000000f00 */
[----:B------:R-:W-:Y:S02]  /*2160*/  MOV R6, 0x58 ;  /* 0x0000005800067802 */ /* 0x000fe40000000f00 */
[C---:B------:R-:W-:Y:S02]  /*2170*/  LEA R9, R5.reuse, R2, 0x18 ;  /* 0x0000000205097211 */ /* 0x040fe400078ec0ff */
[----:B------:R-:W-:-:S03]  /*2180*/  LEA R7, R5, R6, 0x18 ;  /* 0x0000000605077211 */ /* 0x000fc600078ec0ff */
[----:B------:R-:W1:Y:S02]  /*2190*/  LDS R2, [R9] ;  /* 0x0000000009027984 */ /* 0x000e640000000800 */
[----:B-1----:R-:W-:-:S04]  /*21a0*/  IMAD.U32 R2, R2, -0x80000000, RZ ;  /* 0x8000000002027824 */ /* 0x002fc800078e00ff */
[----:B------:R-:W1:Y:S02]  /*21b0*/  SYNCS.PHASECHK.TRANS64.TRYWAIT P0, [R7+URZ], R2 ;  /* 0x00000002070075a7 */ /* 0x000e6400080011ff */
[----:B-1----:R-:W-:Y:S05]  /*21c0*/  @P0 BRA `(.L_x_44) ;  /* 0x0000000000080947 */ /* 0x002fea0003800000 */
[----:B------:R-:W1:Y:S02]  /*21d0*/  SYNCS.PHASECHK.TRANS64.TRYWAIT P0, [R7+URZ], R2 ;  /* 0x00000002070075a7 */ /* 0x000e6400080011ff */
[----:B-1----:R-:W-:Y:S05]  /*21e0*/  @!P0 BRA `(.L_x_45) ;  /* 0x0000002800688947 */ /* 0x002fea0003800000 */
.L_x_44:
[----:B------:R-:W2:Y:S01]  /*21f0*/  LDS R6, [R0+0x78] ;  /* 0x0000780000067984 */ /* 0x000ea20000000800 */
[----:B-1----:R-:W-:Y:S01]  /*2200*/  IMAD.MOV.U32 R3, RZ, RZ, 0xffff ;  /* 0x0000ffffff037424 */ /* 0x002fe200078e00ff */
[----:B------:R-:W-:Y:S01]  /*2210*/  PRMT R7, R12, 0x654, R7 ;  /* 0x000006540c077816 */ /* 0x000fe20000000007 */
[----:B------:R-:W-:Y:S02]  /*2220*/  IMAD.MOV.U32 R2, RZ, RZ, 0x1 ;  /* 0x00000001ff027424 */ /* 0x000fe400078e00ff */
[C---:B--2---:R-:W-:Y:S01]  /*2230*/  IMAD.SHL.U32 R13, R6.reuse, 0x20, RZ ;  /* 0x00000020060d7824 */ /* 0x044fe200078e00ff */
[----:B------:R-:W-:Y:S01]  /*2240*/  SHF.L.U32 R3, R3, R6, RZ ;  /* 0x0000000603037219 */ /* 0x000fe200000006ff */
[----:B------:R-:W-:-:S03]  /*2250*/  VIADD R11, R6, 0x10 ;  /* 0x00000010060b7836 */ /* 0x000fc60000000000 */
[----:B------:R1:W-:Y:S01]  /*2260*/  STS [R0+0x78], R13 ;  /* 0x0000780d00007388 */ /* 0x0003e20000000800 */
[----:B------:R-:W-:Y:S02]  /*2270*/  MOV R6, 0x50 ;  /* 0x0000005000067802 */ /* 0x000fe40000000f00 */
[----:B------:R-:W-:Y:S02]  /*2280*/  SHF.L.U32 R8, R2, R11, RZ ;  /* 0x0000000b02087219 */ /* 0x000fe400000006ff */
[----:B------:R-:W-:Y:S02]  /*2290*/  LEA R6, R5, R6, 0x18 ;  /* 0x0000000605067211 */ /* 0x000fe400078ec0ff */
[----:B------:R-:W-:-:S05]  /*22a0*/  LOP3.LUT R3, R8, R3, RZ, 0xfc, !PT ;  /* 0x0000000308037212 */ /* 0x000fca00078efcff */
[----:B------:R1:W-:Y:S01]  /*22b0*/  ATOMS.OR RZ, [R6], R3 ;  /* 0x0000000306ff738c */ /* 0x0003e20003000000 */
[----:B------:R1:W-:Y:S03]  /*22c0*/  SYNCS.ARRIVE.TRANS64.RED.A1T0 RZ, [R7+URZ], RZ ;  /* 0x000000ff07ff79a7 */ /* 0x0003e600081004ff */
[----:B------:R1:W-:Y:S01]  /*22d0*/  ATOMS.XOR RZ, [R9], R2 ;  /* 0x0000000209ff738c */ /* 0x0003e20003800000 */
[----:B------:R-:W-:Y:S05]  /*22e0*/  BRA `(.L_x_43) ;  /* 0x0000000000107947 */ /* 0x000fea0003800000 */
.L_x_36:
[----:B------:R-:W-:Y:S02]  /*22f0*/  MOV R3, 0xffffffff ;  /* 0xffffffff00037802 */ /* 0x000fe40000000f00 */
[----:B------:R-:W-:-:S03]  /*2300*/  MOV R2, 0x2330 ;  /* 0x0000233000027802 */ /* 0x000fc60000000f00 */
[----:B------:R1:W-:Y:S04]  /*2310*/  STS [R0+0x78], R3 ;  /* 0x0000780300007388 */ /* 0x0003e80000000800 */
[----:B-1----:R-:W-:Y:S05]  /*2320*/  CALL.REL.NOINC `($__internal_1_$__cuda_sm10x_tcgen05_guardrail_trap_phase_invalid_during_alloc) ;  /* 0x00000028006c7944 */ /* 0x002fea0003c00000 */
.L_x_43:
[----:B------:R-:W-:Y:S05]  /*2330*/  WARPSYNC.ALL ;  /* 0x0000000000007948 */ /* 0x000fea0003800000 */
[----:B------:R-:W-:Y:S01]  /*2340*/  NOP ;  /* 0x0000000000007918 */ /* 0x000fe20000000000 */
.L_x_35:
[----:B------:R-:W3:Y:S08]  /*2350*/  S2UR UR4, SR_CgaCtaId ;  /* 0x00000000000479c3 */ /* 0x000ef00000008800 */
[----:B------:R-:W-:Y:S01]  /*2360*/  BAR.SYNC.DEFER_BLOCKING 0x2, 0xa0 ;  /* 0x0082800000007b1d */ /* 0x000fe20000010000 */
[----:B-12---:R-:W-:-:S07]  /*2370*/  MOV R3, 0x400 ;  /* 0x0000040000037802 */ /* 0x006fce0000000f00 */
[----:B------:R-:W1:Y:S01]  /*2380*/  S2UR UR7, SR_CTAID.Z ;  /* 0x00000000000779c3 */ /* 0x000e620000002700 */
[----:B---3--:R-:W-:-:S05]  /*2390*/  IMAD.U32 R0, RZ, RZ, UR4 ;  /* 0x00000004ff007e24 */ /* 0x008fca000f8e00ff */
[----:B------:R-:W-:Y:S01]  /*23a0*/  LEA R3, R0, R3, 0x18 ;  /* 0x0000000300037211 */ /* 0x000fe200078ec0ff */
[----:B-1----:R-:W-:-:S04]  /*23b0*/  UISETP.GT.U32.AND UP0, UPT, UR7, 0x3f, UPT ;  /* 0x0000003f0700788c */ /* 0x002fc8000bf04070 */
[----:B------:R-:W1:Y:S02]  /*23c0*/  LDS R2, [R3+0x78] ;  /* 0x0000780003027984 */ /* 0x000e640000000800 */
[----:B-1----:R-:W-:-:S03]  /*23d0*/  R2UR UR11, R2 ;  /* 0x00000000020b72ca */ /* 0x002fc600000e0000 */
[----:B------:R-:W-:-:S12]  /*23e0*/  BRA.U UP0, `(.L_x_46) ;  /* 0x0000002100407547 */ /* 0x000fd8000b800000 */
[----:B------:R-:W1:Y:S01]  /*23f0*/  LDCU.64 UR4, c[0x0][0x5c0] ;  /* 0x0000b800ff0477ac */ /* 0x000e620008000a00 */
[----:B------:R-:W-:Y:S01]  /*2400*/  SHF.R.U32.HI R0, RZ, 0x5, R4 ;  /* 0x00000005ff007819 */ /* 0x000fe20000011604 */
[----:B------:R-:W-:Y:S01]  /*2410*/  IMAD.SHL.U32 R5, R4, 0x40, RZ ;  /* 0x0000004004057824 */ /* 0x000fe200078e00ff */
[----:B------:R-:W2:Y:S01]  /*2420*/  S2UR UR26, SR_CTAID.Y ;  /* 0x00000000001a79c3 */ /* 0x000ea20000002600 */
[----:B------:R-:W3:Y:S01]  /*2430*/  LDCU UR24, c[0x0][0x5d0] ;  /* 0x0000ba00ff1877ac */ /* 0x000ee20008000800 */
[----:B------:R-:W-:Y:S02]  /*2440*/  R2UR UR23, R0 ;  /* 0x00000000001772ca */ /* 0x000fe400000e0000 */
[----:B------:R-:W-:Y:S01]  /*2450*/  LOP3.LUT R5, R5, 0x7c0, RZ, 0xc0, !PT ;  /* 0x000007c005057812 */ /* 0x000fe200078ec0ff */
[----:B------:R-:W4:Y:S01]  /*2460*/  LDCU UR13, c[0x0][0x374] ;  /* 0x00006e80ff0d77ac */ /* 0x000f220008000800 */
[----:B------:R-:W4:Y:S01]  /*2470*/  LDCU UR10, c[0x0][0x370] ;  /* 0x00006e00ff0a77ac */ /* 0x000f220008000800 */
[----:B------:R-:W-:-:S02]  /*2480*/  UIADD3 UR28, UPT, UPT, UR12, UR12, URZ ;  /* 0x0000000c0c1c7290 */ /* 0x000fc4000fffe0ff */
[----:B-1----:R-:W-:-:S06]  /*2490*/  UIMAD.WIDE.U32 UR8, UR7, UR5, URZ ;  /* 0x00000005070872a5 */ /* 0x002fcc000f8e00ff */
[----:B------:R-:W-:Y:S01]  /*24a0*/  IMAD.U32 R0, RZ, RZ, UR23 ;  /* 0x00000017ff007e24 */ /* 0x000fe2000f8e00ff */
[----:B------:R-:W1:Y:S03]  /*24b0*/  LDCU.64 UR34, c[0x0][0x348] ;  /* 0x00006900ff2277ac */ /* 0x000e660008000a00 */
[----:B------:R-:W-:Y:S01]  /*24c0*/  IMAD R0, R0, 0x800, R5 ;  /* 0x0000080000007824 */ /* 0x000fe200078e0205 */
[----:B------:R-:W-:Y:S02]  /*24d0*/  UIADD3 UR5, UPT, UPT, UR7, -UR9, URZ ;  /* 0x8000000907057290 */ /* 0x000fe4000fffe0ff */
[----:B------:R-:W-:Y:S01]  /*24e0*/  ULEA UR31, UR23, UR11, 0x15 ;  /* 0x0000000b171f7291 */ /* 0x000fe2000f8ea8ff */
[----:B------:R-:W-:Y:S01]  /*24f0*/  IMAD.IADD R0, R3, 0x1, R0 ;  /* 0x0000000103007824 */ /* 0x000fe200078e0200 */
[----:B------:R-:W-:Y:S02]  /*2500*/  USHF.R.U32.HI UR5, URZ, UR20, UR5 ;  /* 0x00000014ff057299 */ /* 0x000fe40008011605 */
[----:B----4-:R-:W-:Y:S01]  /*2510*/  UIMAD UR10, UR13, UR10, URZ ;  /* 0x0000000a0d0a72a4 */ /* 0x010fe2000f8e02ff */
[C---:B------:R-:W-:Y:S01]  /*2520*/  VIADD R2, R0.reuse, 0x8420 ;  /* 0x0000842000027836 */ /* 0x040fe20000000000 */
[----:B------:R-:W-:Y:S01]  /*2530*/  UIADD3 UR5, UPT, UPT, UR9, UR5, URZ ;  /* 0x0000000509057290 */ /* 0x000fe2000fffe0ff */
[C---:B------:R-:W-:Y:S01]  /*2540*/  VIADD R3, R0.reuse, 0x8410 ;  /* 0x0000841000037836 */ /* 0x040fe20000000000 */
[----:B------:R-:W-:Y:S01]  /*2550*/  UMOV UR30, URZ ;  /* 0x000000ff001e7c82 */ /* 0x000fe20008000000 */
[----:B------:R-:W-:Y:S01]  /*2560*/  VIADD R5, R0, 0x8430 ;  /* 0x0000843000057836 */ /* 0x000fe20000000000 */
[----:B------:R-:W-:Y:S01]  /*2570*/  USHF.R.U32.HI UR8, URZ, UR19, UR5 ;  /* 0x00000013ff087299 */ /* 0x000fe20008011605 */
[----:B------:R-:W-:Y:S01]  /*2580*/  SHF.R.U32.HI R73, RZ, 0x3, R2 ;  /* 0x00000003ff497819 */ /* 0x000fe20000011602 */
[----:B------:R-:W-:Y:S01]  /*2590*/  UMOV UR29, URZ ;  /* 0x000000ff001d7c82 */ /* 0x000fe20008000000 */
[----:B------:R-:W-:Y:S01]  /*25a0*/  SHF.R.U32.HI R72, RZ, 0x3, R3 ;  /* 0x00000003ff487819 */ /* 0x000fe20000011603 */
[----:B------:R-:W-:Y:S01]  /*25b0*/  UIADD3 UR8, UPT, UPT, -UR8, URZ, URZ ;  /* 0x000000ff08087290 */ /* 0x000fe2000fffe1ff */
[----:B------:R-:W-:Y:S01]  /*25c0*/  LOP3.LUT R73, R2, 0x30, R73, 0x78, !PT ;  /* 0x0000003002497812 */ /* 0x000fe200078e7849 */
[C---:B------:R-:W-:Y:S01]  /*25d0*/  VIADD R2, R0.reuse, 0x8400 ;  /* 0x0000840000027836 */ /* 0x040fe20000000000 */
[----:B------:R-:W-:Y:S01]  /*25e0*/  SHF.R.U32.HI R74, RZ, 0x3, R5 ;  /* 0x00000003ff4a7819 */ /* 0x000fe20000011605 */
[----:B------:R-:W-:Y:S01]  /*25f0*/  UIMAD UR8, UR4, UR8, UR7 ;  /* 0x00000008040872a4 */ /* 0x000fe2000f8e0207 */
[----:B------:R-:W-:Y:S01]  /*2600*/  LOP3.LUT R72, R3, 0x30, R72, 0x78, !PT ;  /* 0x0000003003487812 */ /* 0x000fe200078e7848 */
[----:B------:R-:W4:Y:S01]  /*2610*/  LDCU.64 UR4, c[0x0][0x5d8] ;  /* 0x0000bb00ff0477ac */ /* 0x000f220008000a00 */
[----:B------:R-:W-:Y:S01]  /*2620*/  SHF.R.U32.HI R71, RZ, 0x3, R2 ;  /* 0x00000003ff477819 */ /* 0x000fe20000011602 */
[----:B------:R-:W-:Y:S01]  /*2630*/  VIADD R3, R0, 0x430 ;  /* 0x0000043000037836 */ /* 0x000fe20000000000 */
[----:B------:R-:W-:Y:S01]  /*2640*/  LOP3.LUT R74, R5, 0x30, R74, 0x78, !PT ;  /* 0x00000030054a7812 */ /* 0x000fe200078e784a */
[----:B---3--:R-:W-:Y:S01]  /*2650*/  UIMAD.WIDE.U32 UR24, UR8, UR24, URZ ;  /* 0x00000018081872a5 */ /* 0x008fe2000f8e00ff */
[----:B------:R-:W-:Y:S01]  /*2660*/  LOP3.LUT R71, R2, 0x30, R71, 0x78, !PT ;  /* 0x0000003002477812 */ /* 0x000fe200078e7847 */
[C---:B------:R-:W-:Y:S01]  /*2670*/  VIADD R2, R0.reuse, 0x420 ;  /* 0x0000042000027836 */ /* 0x040fe20000000000 */
[----:B------:R-:W-:Y:S01]  /*2680*/  SHF.R.U32.HI R70, RZ, 0x3, R3 ;  /* 0x00000003ff467819 */ /* 0x000fe20000011603 */
[----:B------:R-:W-:-:S02]  /*2690*/  VIADD R5, R0, 0x410 ;  /* 0x0000041000057836 */ /* 0x000fc40000000000 */
[----:B------:R-:W-:Y:S01]  /*26a0*/  VIADD R0, R0, 0x400 ;  /* 0x0000040000007836 */ /* 0x000fe20000000000 */
[----:B------:R-:W-:Y:S01]  /*26b0*/  UMOV UR9, UR25 ;  /* 0x0000001900097c82 */ /* 0x000fe20008000000 */
[----:B------:R-:W-:Y:S01]  /*26c0*/  LOP3.LUT R70, R3, 0x30, R70, 0x78, !PT ;  /* 0x0000003003467812 */ /* 0x000fe200078e7846 */
[----:B------:R-:W-:Y:S01]  /*26d0*/  UIADD3 UR6, UPT, UPT, UR8, -UR9, URZ ;  /* 0x8000000908067290 */ /* 0x000fe2000fffe0ff */
[----:B------:R-:W-:Y:S02]  /*26e0*/  SHF.R.U32.HI R69, RZ, 0x3, R2 ;  /* 0x00000003ff457819 */ /* 0x000fe40000011602 */
[----:B------:R-:W-:Y:S01]  /*26f0*/  SHF.R.U32.HI R68, RZ, 0x3, R5 ;  /* 0x00000003ff447819 */ /* 0x000fe20000011605 */
[----:B------:R-:W-:Y:S01]  /*2700*/  USHF.R.U32.HI UR6, URZ, UR18, UR6 ;  /* 0x00000012ff067299 */ /* 0x000fe20008011606 */
[----:B------:R-:W-:Y:S02]  /*2710*/  SHF.R.U32.HI R3, RZ, 0x3, R0 ;  /* 0x00000003ff037819 */ /* 0x000fe40000011600 */
[----:B------:R-:W-:Y:S01]  /*2720*/  LOP3.LUT R69, R2, 0x30, R69, 0x78, !PT ;  /* 0x0000003002457812 */ /* 0x000fe200078e7845 */
[----:B------:R-:W-:Y:S01]  /*2730*/  UIADD3 UR6, UPT, UPT, UR9, UR6, URZ ;  /* 0x0000000609067290 */ /* 0x000fe2000fffe0ff */
[----:B------:R-:W-:Y:S01]  /*2740*/  LOP3.LUT R68, R5, 0x30, R68, 0x78, !PT ;  /* 0x0000003005447812 */ /* 0x000fe200078e7844 */
[----:B------:R-:W-:Y:S01]  /*2750*/  IMAD.MOV.U32 R2, RZ, RZ, RZ ;  /* 0x000000ffff027224 */ /* 0x000fe200078e00ff */
[----:B------:R-:W-:Y:S01]  /*2760*/  LOP3.LUT R3, R0, 0x30, R3, 0x78, !PT ;  /* 0x0000003000037812 */ /* 0x000fe200078e7803 */
[----:B------:R-:W-:-:S04]  /*2770*/  USHF.R.U32.HI UR6, URZ, UR17, UR6 ;  /* 0x00000011ff067299 */ /* 0x000fc80008011606 */
[----:B----4-:R-:W-:-:S07]  /*2780*/  UIMAD.WIDE.U32 UR24, UR6, UR5, URZ ;  /* 0x00000005061872a5 */ /* 0x010fce000f8e00ff */
[----:B------:R-:W-:Y:S01]  /*2790*/  UMOV UR9, UR25 ;  /* 0x0000001900097c82 */ /* 0x000fe20008000000 */
[----:B------:R-:W-:Y:S01]  /*27a0*/  UMOV UR25, 0x400 ;  /* 0x0000040000197882 */ /* 0x000fe20000000000 */
[----:B------:R-:W-:Y:S02]  /*27b0*/  UIADD3 UR5, UPT, UPT, UR6, -UR9, URZ ;  /* 0x8000000906057290 */ /* 0x000fe4000fffe0ff */
[----:B------:R-:W3:Y:S02]  /*27c0*/  S2UR UR24, SR_CgaCtaId ;  /* 0x00000000001879c3 */ /* 0x000ee40000008800 */
[----:B------:R-:W-:-:S04]  /*27d0*/  USHF.R.U32.HI UR5, URZ, UR16, UR5 ;  /* 0x00000010ff057299 */ /* 0x000fc80008011605 */
[----:B------:R-:W-:Y:S01]  /*27e0*/  UIADD3 UR5, UPT, UPT, UR9, UR5, URZ ;  /* 0x0000000509057290 */ /* 0x000fe2000fffe0ff */
[----:B------:R-:W4:Y:S03]  /*27f0*/  LDCU UR9, c[0x0][0x378] ;  /* 0x00006f00ff0977ac */ /* 0x000f260008000800 */
[----:B------:R-:W-:-:S04]  /*2800*/  USHF.R.U32.HI UR5, URZ, UR15, UR5 ;  /* 0x0000000fff057299 */ /* 0x000fc80008011605 */
[----:B------:R-:W-:-:S04]  /*2810*/  UIADD3 UR5, UPT, UPT, -UR5, URZ, URZ ;  /* 0x000000ff05057290 */ /* 0x000fc8000fffe1ff */
[----:B------:R-:W-:Y:S02]  /*2820*/  UIMAD UR4, UR4, UR5, UR6 ;  /* 0x00000005040472a4 */ /* 0x000fe4000f8e0206 */
[----:B------:R-:W-:Y:S02]  /*2830*/  UIADD3 UR6, UPT, UPT, -UR6, URZ, URZ ;  /* 0x000000ff06067290 */ /* 0x000fe4000fffe1ff */
[----:B----4-:R-:W-:-:S03]  /*2840*/  UIMAD UR9, UR10, UR9, URZ ;  /* 0x000000090a0972a4 */ /* 0x010fc6000f8e02ff */
[----:B------:R-:W4:Y:S01]  /*2850*/  LDCU UR5, c[0x0][0x5cc] ;  /* 0x0000b980ff0577ac */ /* 0x000f220008000800 */
[----:B------:R-:W-:-:S04]  /*2860*/  USHF.R.S32.HI UR32, URZ, 0x1f, UR9 ;  /* 0x0000001fff207899 */ /* 0x000fc80008011409 */
[----:B------:R-:W-:Y:S02]  /*2870*/  ULEA.HI UR32, UR32, UR9, URZ, 0x3 ;  /* 0x0000000920207291 */ /* 0x000fe4000f8f18ff */
[----:B-1234-:R-:W-:-:S12]  /*2880*/  UIMAD UR5, UR5, UR6, UR8 ;  /* 0x00000006050572a4 */ /* 0x01efd8000f8e0208 */
.L_x_50:
[----:B------:R-:W-:Y:S01]  /*2890*/  IMAD.U32 R0, RZ, RZ, UR24 ;  /* 0x00000018ff007e24 */ /* 0x000fe2000f8e00ff */
[----:B------:R-:W-:Y:S01]  /*28a0*/  SHF.L.U32 R6, R2, 0x1f, RZ ;  /* 0x0000001f02067819 */ /* 0x000fe200000006ff */
[----:B------:R-:W-:Y:S02]  /*28b0*/  USHF.L.U32 UR5, UR5, 0x2, URZ ;  /* 0x0000000205057899 */ /* 0x000fe400080006ff */
[----:B------:R-:W-:Y:S01]  /*28c0*/  UIADD3 UR13, UPT, UPT, UR4, UR4, URZ ;  /* 0x00000004040d7290 */ /* 0x000fe2000fffe0ff */
[----:B------:R-:W-:Y:S01]  /*28d0*/  R2UR UR6, R0 ;  /* 0x00000000000672ca */ /* 0x000fe200000e0000 */
[----:B------:R-:W-:Y:S02]  /*28e0*/  ULEA UR39, UR29, UR31, 0x8 ;  /* 0x0000001f1d277291 */ /* 0x000fe4000f8e40ff */
[----:B------:R-:W-:Y:S02]  /*28f0*/  ULOP3.LUT UR13, UR13, 0x1, UR26, 0xf8, !UPT ;  /* 0x000000010d0d7892 */ /* 0x000fe4000f8ef81a */
[----:B------:R-:W-:-:S02]  /*2900*/  USHF.L.U32 UR38, UR30, 0x3, URZ ;  /* 0x000000031e267899 */ /* 0x000fc400080006ff */
[----:B------:R-:W-:Y:S01]  /*2910*/  USHF.L.U32 UR9, UR13, 0x8, URZ ;  /* 0x000000080d097899 */ /* 0x000fe200080006ff */
[----:B------:R-:W1:Y:S05]  /*2920*/  LDCU UR33, c[0x0][0x5e4] ;  /* 0x0000bc80ff2177ac */ /* 0x000e6a0008000800 */
[----:B------:R-:W-:Y:S02]  /*2930*/  ULEA UR6, UR6, UR25, 0x18 ;  /* 0x0000001906067291 */ /* 0x000fe4000f8ec0ff */
[----:B------:R-:W-:Y:S02]  /*2940*/  USHF.L.U32 UR13, UR13, 0x7, URZ ;  /* 0x000000070d0d7899 */ /* 0x000fe400080006ff */
[----:B------:R-:W-:-:S02]  /*2950*/  ULEA UR27, UR29, UR6, 0x3 ;  /* 0x000000061d1b7291 */ /* 0x000fc4000f8e18ff */
[----:B------:R-:W-:-:S04]  /*2960*/  ULOP3.LUT UR6, UR5, 0x3, UR21, 0xf8, !UPT ;  /* 0x0000000305067892 */ /* 0x000fc8000f8ef815 */
[----:B------:R-:W-:-:S03]  /*2970*/  ULEA.HI UR5, UR5, UR6, URZ, 0x1 ;  /* 0x0000000605057291 */ /* 0x000fc6000f8f08ff */
[----:B------:R-:W2:Y:S01]  /*2980*/  SYNCS.PHASECHK.TRANS64.TRYWAIT P0, [UR27+0x50], R6 ;  /* 0x00005006ff0075a7 */ /* 0x000ea2000800111b */
[----:B------:R-:W-:Y:S02]  /*2990*/  ULOP3.LUT UR8, UR5, 0xfffffffe, URZ, 0xc0, !UPT ;  /* 0xfffffffe05087892 */ /* 0x000fe4000f8ec0ff */
[----:B------:R-:W-:Y:S02]  /*29a0*/  USHF.R.U32.HI UR4, URZ, 0x1, UR5 ;  /* 0x00000001ff047899 */ /* 0x000fe40008011605 */
[----:B------:R-:W-:Y:S02]  /*29b0*/  UISETP.NE.AND UP0, UPT, UR6, UR8, UPT ;  /* 0x000000080600728c */ /* 0x000fe4000bf05270 */
[----:B------:R-:W-:Y:S02]  /*29c0*/  UIADD3 UR10, UPT, UPT, UR4, -0x1, URZ ;  /* 0xffffffff040a7890 */ /* 0x000fe4000fffe0ff */
[----:B------:R-:W-:-:S11]  /*29d0*/  UISETP.LT.AND UP0, UPT, UR6, URZ, UP0 ;  /* 0x000000ff0600728c */ /* 0x000fd60008701270 */
[----:B------:R-:W-:-:S04]  /*29e0*/  @!UP0 UIADD3 UR10, UPT, UPT, UR4, URZ, URZ ;  /* 0x000000ff040a8290 */ /* 0x000fc8000fffe0ff */
[----:B------:R-:W-:Y:S01]  /*29f0*/  ULEA UR10, UR10, UR22, 0x8 ;  /* 0x000000160a0a7291 */ /* 0x000fe2000f8e40ff */
[----:B-12---:R-:W-:Y:S11]  /*2a00*/  @!P0 BRA `(.L_x_47) ;  /* 0x0000002000788947 */ /* 0x006ff60003800000 */
.L_x_66:
[----:B------:R-:W-:Y:S01]  /*2a10*/  UMOV UR37, 0x1 ;  /* 0x0000000100257882 */ /* 0x000fe20000000000 */
[----:B------:R-:W-:-:S05]  /*2a20*/  UMOV UR36, UR38 ;  /* 0x0000002600247c82 */ /* 0x000fca0008000000 */
.L_x_49:
[----:B------:R-:W2:Y:S01]  /*2a30*/  LDTM.x32 R36, tmem[UR39+0x20] ;  /* 0x00002027002479ee */ /* 0x000ea200082c0000 */
[----:B-1----:R-:W1:Y:S01]  /*2a40*/  LDTM.x32 R4, tmem[UR39] ;  /* 0x00000027000479ee */ /* 0x002e6200082c0000 */
[----:B------:R-:W-:Y:S02]  /*2a50*/  USHF.R.S32.HI UR8, URZ, 0x1f, UR36 ;  /* 0x0000001fff087899 */ /* 0x000fe40008011424 */
[----:B------:R-:W-:Y:S02]  /*2a60*/  UIADD3 UR4, UPT, UPT, UR36, 0x1, URZ ;  /* 0x0000000124047890 */ /* 0x000fe4000fffe0ff */
[----:B------:R-:W-:Y:S02]  /*2a70*/  ULEA.HI UR8, UR8, UR36, URZ, 0x2 ;  /* 0x0000002408087291 */ /* 0x000fe4000f8f10ff */
[----:B------:R-:W-:Y:S02]  /*2a80*/  USHF.R.S32.HI UR6, URZ, 0x1f, UR4 ;  /* 0x0000001fff067899 */ /* 0x000fe40008011404 */
[----:B------:R-:W-:-:S02]  /*2a90*/  ULOP3.LUT UR8, UR8, 0xfffffffc, URZ, 0xc0, !UPT ;  /* 0xfffffffc08087892 */ /* 0x000fc4000f8ec0ff */
[----:B------:R-:W-:Y:S02]  /*2aa0*/  ULEA.HI UR6, UR6, UR4, URZ, 0x2 ;  /* 0x0000000406067291 */ /* 0x000fe4000f8f10ff */
[----:B------:R-:W-:Y:S02]  /*2ab0*/  UIADD3 UR8, UPT, UPT, -UR8, UR36, URZ ;  /* 0x0000002408087290 */ /* 0x000fe4000fffe1ff */
[----:B------:R-:W-:Y:S02]  /*2ac0*/  ULOP3.LUT UR6, UR6, 0xfffffffc, URZ, 0xc0, !UPT ;  /* 0xfffffffc06067892 */ /* 0x000fe4000f8ec0ff */
[----:B------:R-:W-:Y:S02]  /*2ad0*/  ULEA.HI UR12, UR38, UR38, URZ, 0x1 ;  /* 0x00000026260c7291 */ /* 0x000fe4000f8f08ff */
[----:B------:R-:W-:Y:S01]  /*2ae0*/  MOV R75, UR8 ;  /* 0x00000008004b7c02 */ /* 0x000fe20008000f00 */
[----:B------:R-:W-:Y:S02]  /*2af0*/  UIADD3 UR6, UPT, UPT, UR4, -UR6, URZ ;  /* 0x8000000604067290 */ /* 0x000fe4000fffe0ff */
[----:B------:R-:W-:Y:S01]  /*2b00*/  ULOP3.LUT UR12, UR12, 0xfffffffe, URZ, 0xc0, !UPT ;  /* 0xfffffffe0c0c7892 */ /* 0x000fe2000f8ec0ff */
[----:B--2---:R-:W-:Y:S01]  /*2b10*/  FMUL R59, R59, UR33 ;  /* 0x000000213b3b7c20 */ /* 0x004fe20008400000 */
[----:B-1----:R-:W-:Y:S01]  /*2b20*/  FMUL R11, R11, UR33 ;  /* 0x000000210b0b7c20 */ /* 0x002fe20008400000 */
[----:B------:R-:W-:Y:S01]  /*2b30*/  FMUL R10, R10, UR33 ;  /* 0x000000210a0a7c20 */ /* 0x000fe20008400000 */
        /* <DEDUP_REMOVED lines=9> */
[----:B------:R-:W-:Y:S01]  /*2bd0*/  F2FP.BF16.F32.PACK_AB R7, R11, R10 ;  /* 0x0000000a0b07723e */ /* 0x000fe200000010ff */
[----:B------:R-:W-:Y:S01]  /*2be0*/  FMUL R83, R59, -1.4426950216293334961 ;  /* 0xbfb8aa3b3b537820 */ /* 0x000fe20000400000 */
[----:B------:R-:W-:Y:S01]  /*2bf0*/  F2FP.BF16.F32.PACK_AB R6, R9, R8 ;  /* 0x000000080906723e */ /* 0x000fe200000010ff */
[----:B------:R-:W-:Y:S01]  /*2c00*/  FMUL R81, R58, -1.4426950216293334961 ;  /* 0xbfb8aa3b3a517820 */ /* 0x000fe20000400000 */
[----:B------:R-:W-:Y:S01]  /*2c10*/  F2FP.BF16.F32.PACK_AB R5, R76, R77 ;  /* 0x0000004d4c05723e */ /* 0x000fe200000010ff */
[----:B------:R-:W-:Y:S01]  /*2c20*/  FMUL R89, R54, -1.4426950216293334961 ;  /* 0xbfb8aa3b36597820 */ /* 0x000fe20000400000 */
[----:B------:R-:W-:Y:S01]  /*2c30*/  F2FP.BF16.F32.PACK_AB R4, R78, R79 ;  /* 0x0000004f4e04723e */ /* 0x000fe200000010ff */
[----:B------:R-:W-:Y:S01]  /*2c40*/  FMUL R55, R55, UR33 ;  /* 0x0000002137377c20 */ /* 0x000fe20008400000 */
[----:B------:R-:W-:Y:S01]  /*2c50*/  LEA R82, R75, R3, 0xd ;  /* 0x000000034b527211 */ /* 0x000fe200078e68ff */
[----:B------:R-:W-:Y:S01]  /*2c60*/  FMUL R85, R57, -1.4426950216293334961 ;  /* 0xbfb8aa3b39557820 */ /* 0x000fe20000400000 */
[----:B------:R-:W-:Y:S01]  /*2c70*/  FMUL R80, R12, UR33 ;  /* 0x000000210c507c20 */ /* 0x000fe20008400000 */
[----:B------:R-:W-:Y:S01]  /*2c80*/  FMUL R19, R19, UR33 ;  /* 0x0000002113137c20 */ /* 0x000fe20008400000 */
[----:B------:R1:W-:Y:S01]  /*2c90*/  MUFU.EX2 R12, R83 ;  /* 0x00000053000c7308 */ /* 0x0003e20000000800 */
[----:B------:R2:W-:Y:S01]  /*2ca0*/  STS.128 [R82], R4 ;  /* 0x0000000452007388 */ /* 0x0005e20000000c00 */
[----:B------:R-:W-:Y:S01]  /*2cb0*/  FMUL R18, R18, UR33 ;  /* 0x0000002112127c20 */ /* 0x000fe20008400000 */
[----:B------:R-:W-:Y:S01]  /*2cc0*/  FMUL R17, R17, UR33 ;  /* 0x0000002111117c20 */ /* 0x000fe20008400000 */
[----:B------:R-:W-:Y:S01]  /*2cd0*/  FMUL R16, R16, UR33 ;  /* 0x0000002110107c20 */ /* 0x000fe20008400000 */
[----:B------:R-:W-:Y:S01]  /*2ce0*/  FMUL R15, R15, UR33 ;  /* 0x000000210f0f7c20 */ /* 0x000fe20008400000 */
[----:B------:R-:W-:Y:S01]  /*2cf0*/  FMUL R14, R14, UR33 ;  /* 0x000000210e0e7c20 */ /* 0x000fe20008400000 */
[----:B------:R-:W-:Y:S01]  /*2d00*/  FMUL R13, R13, UR33 ;  /* 0x000000210d0d7c20 */ /* 0x000fe20008400000 */
[----:B------:R-:W3:Y:S01]  /*2d10*/  MUFU.EX2 R81, R81 ;  /* 0x0000005100517308 */ /* 0x000ee20000000800 */
[----:B------:R-:W-:Y:S01]  /*2d20*/  LEA R84, R75, R68, 0xd ;  /* 0x000000444b547211 */ /* 0x000fe200078e68ff */
[----:B------:R-:W-:Y:S01]  /*2d30*/  FMUL R27, R27, UR33 ;  /* 0x000000211b1b7c20 */ /* 0x000fe20008400000 */
[----:B------:R-:W-:Y:S01]  /*2d40*/  FMUL R26, R26, UR33 ;  /* 0x000000211a1a7c20 */ /* 0x000fe20008400000 */
[----:B------:R-:W-:Y:S01]  /*2d50*/  FMUL R23, R23, UR33 ;  /* 0x0000002117177c20 */ /* 0x000fe20008400000 */
[----:B------:R-:W-:Y:S01]  /*2d60*/  FMUL R22, R22, UR33 ;  /* 0x0000002116167c20 */ /* 0x000fe20008400000 */
[----:B------:R-:W-:Y:S01]  /*2d70*/  FMUL R21, R21, UR33 ;  /* 0x0000002115157c20 */ /* 0x000fe20008400000 */
[----:B------:R-:W-:Y:S01]  /*2d80*/  FMUL R20, R20, UR33 ;  /* 0x0000002114147c20 */ /* 0x000fe20008400000 */
[----:B------:R-:W-:Y:S01]  /*2d90*/  MUFU.EX2 R89, R89 ;  /* 0x0000005900597308 */ /* 0x000fe20000000800 */
[----:B-1----:R-:W-:Y:S01]  /*2da0*/  FMUL R83, R24, UR33 ;  /* 0x0000002118537c20 */ /* 0x002fe20008400000 */
[----:B------:R-:W-:Y:S01]  /*2db0*/  FMUL R24, R55, -1.4426950216293334961 ;  /* 0xbfb8aa3b37187820 */ /* 0x000fe20000400000 */
[----:B------:R-:W-:Y:S01]  /*2dc0*/  FMUL R49, R49, UR33 ;  /* 0x0000002131317c20 */ /* 0x000fe20008400000 */
[----:B------:R-:W-:Y:S01]  /*2dd0*/  LEA R86, R75, R69, 0xd ;  /* 0x000000454b567211 */ /* 0x000fe200078e68ff */
[----:B------:R-:W-:Y:S01]  /*2de0*/  FMUL R50, R50, UR33 ;  /* 0x0000002132327c20 */ /* 0x000fe20008400000 */
[----:B------:R-:W-:Y:S01]  /*2df0*/  FMUL R51, R51, UR33 ;  /* 0x0000002133337c20 */ /* 0x000fe20008400000 */
[----:B------:R-:W-:Y:S01]  /*2e00*/  FMUL R90, R49, -1.4426950216293334961 ;  /* 0xbfb8aa3b315a7820 */ /* 0x000fe20000400000 */
[----:B------:R-:W-:Y:S01]  /*2e10*/  MUFU.EX2 R24, R24 ;  /* 0x0000001800187308 */ /* 0x000fe20000000800 */
[----:B---3--:R-:W-:Y:S01]  /*2e20*/  FADD R92, R81, 1 ;  /* 0x3f800000515c7421 */ /* 0x008fe20000000000 */
[----:B------:R-:W-:Y:S01]  /*2e30*/  FMUL R48, R48, UR33 ;  /* 0x0000002130307c20 */ /* 0x000fe20008400000 */
[----:B------:R-:W-:Y:S01]  /*2e40*/  FADD R93, R12, 1 ;  /* 0x3f8000000c5d7421 */ /* 0x000fe20000000000 */
[----:B------:R-:W-:Y:S01]  /*2e50*/  FMUL R46, R46, UR33 ;  /* 0x000000212e2e7c20 */ /* 0x000fe20008400000 */
[----:B------:R-:W-:Y:S01]  /*2e60*/  FMUL R56, R56, UR33 ;  /* 0x0000002138387c20 */ /* 0x000fe20008400000 */
[----:B------:R-:W-:Y:S01]  /*2e70*/  FMUL R47, R47, UR33 ;  /* 0x000000212f2f7c20 */ /* 0x000fe20008400000 */
[----:B------:R-:W-:Y:S01]  /*2e80*/  FMUL R44, R44, UR33 ;  /* 0x000000212c2c7c20 */ /* 0x000fe20008400000 */
[----:B--2---:R-:W-:Y:S01]  /*2e90*/  FMUL R82, R25, UR33 ;  /* 0x0000002119527c20 */ /* 0x004fe20008400000 */
[----:B------:R-:W-:Y:S01]  /*2ea0*/  F2FP.BF16.F32.PACK_AB R7, R19, R18 ;  /* 0x000000121307723e */ /* 0x000fe200000010ff */
[----:B------:R1:W-:Y:S01]  /*2eb0*/  MUFU.EX2 R25, R85 ;  /* 0x0000005500197308 */ /* 0x0003e20000000800 */
[----:B------:R-:W-:Y:S01]  /*2ec0*/  F2FP.BF16.F32.PACK_AB R6, R17, R16 ;  /* 0x000000101106723e */ /* 0x000fe200000010ff */
[----:B------:R-:W-:Y:S01]  /*2ed0*/  FMUL R88, R56, -1.4426950216293334961 ;  /* 0xbfb8aa3b38587820 */ /* 0x000fe20000400000 */
[----:B------:R-:W-:Y:S01]  /*2ee0*/  F2FP.BF16.F32.PACK_AB R5, R15, R14 ;  /* 0x0000000e0f05723e */ /* 0x000fe200000010ff */
[----:B------:R-:W-:Y:S01]  /*2ef0*/  FMUL R45, R45, UR33 ;  /* 0x000000212d2d7c20 */ /* 0x000fe20008400000 */
[----:B------:R-:W-:Y:S01]  /*2f00*/  F2FP.BF16.F32.PACK_AB R4, R13, R80 ;  /* 0x000000500d04723e */ /* 0x000fe200000010ff */
[----:B------:R-:W-:Y:S01]  /*2f10*/  FMUL R81, R44, -1.4426950216293334961 ;  /* 0xbfb8aa3b2c517820 */ /* 0x000fe20000400000 */
[----:B------:R-:W-:Y:S01]  /*2f20*/  FMUL R40, R40, UR33 ;  /* 0x0000002128287c20 */ /* 0x000fe20008400000 */
[----:B------:R-:W-:Y:S01]  /*2f30*/  MUFU.RCP R12, R93 ;  /* 0x0000005d000c7308 */ /* 0x000fe20000001000 */
[----:B------:R-:W-:Y:S01]  /*2f40*/  FMUL R87, R45, -1.4426950216293334961 ;  /* 0xbfb8aa3b2d577820 */ /* 0x000fe20000400000 */
[----:B------:R2:W-:Y:S01]  /*2f50*/  STS.128 [R84], R4 ;  /* 0x0000000454007388 */ /* 0x0005e20000000c00 */
[----:B------:R-:W-:Y:S01]  /*2f60*/  FMUL R42, R42, UR33 ;  /* 0x000000212a2a7c20 */ /* 0x000fe20008400000 */
[----:B------:R-:W-:Y:S01]  /*2f70*/  FMUL R41, R41, UR33 ;  /* 0x0000002129297c20 */ /* 0x000fe20008400000 */
[----:B------:R-:W-:Y:S01]  /*2f80*/  FMUL R39, R39, UR33 ;  /* 0x0000002127277c20 */ /* 0x000fe20008400000 */
[----:B------:R-:W-:Y:S01]  /*2f90*/  FMUL R66, R66, UR33 ;  /* 0x0000002142427c20 */ /* 0x000fe20008400000 */
[----:B------:R-:W-:Y:S01]  /*2fa0*/  FMUL R35, R35, UR33 ;  /* 0x0000002123237c20 */ /* 0x000fe20008400000 */
[----:B------:R-:W3:Y:S01]  /*2fb0*/  MUFU.EX2 R88, R88 ;  /* 0x0000005800587308 */ /* 0x000ee20000000800 */
[----:B-1----:R-:W-:Y:S01]  /*2fc0*/  FMUL R85, R50, -1.4426950216293334961 ;  /* 0xbfb8aa3b32557820 */ /* 0x002fe20000400000 */
[----:B------:R-:W-:Y:S01]  /*2fd0*/  FMUL R34, R34, UR33 ;  /* 0x0000002122227c20 */ /* 0x000fe20008400000 */
[----:B------:R-:W-:Y:S01]  /*2fe0*/  FMUL R33, R33, UR33 ;  /* 0x0000002121217c20 */ /* 0x000fe20008400000 */
[----:B------:R-:W-:Y:S01]  /*2ff0*/  FMUL R32, R32, UR33 ;  /* 0x0000002120207c20 */ /* 0x000fe20008400000 */
[----:B------:R-:W-:Y:S01]  /*3000*/  FMUL R31, R31, UR33 ;  /* 0x000000211f1f7c20 */ /* 0x000fe20008400000 */
[----:B------:R-:W-:Y:S01]  /*3010*/  FMUL R30, R30, UR33 ;  /* 0x000000211e1e7c20 */ /* 0x000fe20008400000 */
[----:B------:R-:W-:Y:S01]  /*3020*/  LEA R75, R75, R70, 0xd ;  /* 0x000000464b4b7211 */ /* 0x000fe200078e68ff */
[----:B------:R-:W1:Y:S01]  /*3030*/  MUFU.EX2 R85, R85 ;  /* 0x0000005500557308 */ /* 0x000e620000000800 */
[----:B------:R-:W-:-:S02]  /*3040*/  UIADD3 UR12, UPT, UPT, -UR12, UR38, URZ ;  /* 0x000000260c0c7290 */ /* 0x000fc4000fffe1ff */
[----:B------:R-:W-:-:S05]  /*3050*/  UISETP.NE.AND UP0, UPT, UR23, URZ, UPT ;  /* 0x000000ff1700728c */ /* 0x000fca000bf05270 */
[----:B------:R-:W4:Y:S01]  /*3060*/  MUFU.EX2 R81, R81 ;  /* 0x0000005100517308 */ /* 0x000f220000000800 */
[----:B---3--:R-:W-:Y:S01]  /*3070*/  FADD R91, R88, 1 ;  /* 0x3f800000585b7421 */ /* 0x008fe20000000000 */
[----:B------:R-:W-:-:S06]  /*3080*/  FMUL R88, R59, R12 ;  /* 0x0000000c3b587220 */ /* 0x000fcc0000400000 */
[----:B------:R-:W3:Y:S01]  /*3090*/  MUFU.EX2 R87, R87 ;  /* 0x0000005700577308 */ /* 0x000ee20000000800 */
[----:B--2---:R-:W-:Y:S01]  /*30a0*/  F2FP.BF16.F32.PACK_AB R7, R27, R26 ;  /* 0x0000001a1b07723e */ /* 0x004fe200000010ff */
[----:B------:R-:W-:Y:S01]  /*30b0*/  FMUL R84, R51, -1.4426950216293334961 ;  /* 0xbfb8aa3b33547820 */ /* 0x000fe20000400000 */
[----:B------:R-:W-:Y:S01]  /*30c0*/  F2FP.BF16.F32.PACK_AB R6, R82, R83 ;  /* 0x000000535206723e */ /* 0x000fe200000010ff */
[----:B-1----:R-:W-:Y:S01]  /*30d0*/  FADD R93, R85, 1 ;  /* 0x3f800000555d7421 */ /* 0x002fe20000000000 */
[----:B------:R-:W-:Y:S01]  /*30e0*/  F2FP.BF16.F32.PACK_AB R5, R23, R22 ;  /* 0x000000161705723e */ /* 0x000fe200000010ff */
[----:B------:R-:W-:Y:S01]  /*30f0*/  FMUL R27, R27, R88 ;  /* 0x000000581b1b7220 */ /* 0x000fe20000400000 */
[----:B------:R-:W-:Y:S01]  /*3100*/  F2FP.BF16.F32.PACK_AB R4, R21, R20 ;  /* 0x000000141504723e */ /* 0x000fe200000010ff */
[----:B------:R-:W1:Y:S01]  /*3110*/  MUFU.EX2 R84, R84 ;  /* 0x0000005400547308 */ /* 0x000e620000000800 */
[----:B----4-:R-:W-:-:S03]  /*3120*/  FADD R81, R81, 1 ;  /* 0x3f80000051517421 */ /* 0x010fc60000000000 */
[----:B------:R2:W-:Y:S04]  /*3130*/  STS.128 [R86], R4 ;  /* 0x0000000456007388 */ /* 0x0005e80000000c00 */
[----:B------:R-:W4:Y:S01]  /*3140*/  MUFU.RCP R91, R91 ;  /* 0x0000005b005b7308 */ /* 0x000f220000001000 */
[----:B---3--:R-:W-:Y:S01]  /*3150*/  FADD R87, R87, 1 ;  /* 0x3f80000057577421 */ /* 0x008fe20000000000 */
[----:B-1----:R-:W-:-:S06]  /*3160*/  FADD R85, R84, 1 ;  /* 0x3f80000054557421 */ /* 0x002fcc0000000000 */
[----:B------:R-:W1:Y:S01]  /*3170*/  MUFU.RCP R84, R85 ;  /* 0x0000005500547308 */ /* 0x000e620000001000 */
[----:B----4-:R-:W-:Y:S01]  /*3180*/  FMUL R88, R56, R91 ;  /* 0x0000005b38587220 */ /* 0x010fe20000400000 */
[----:B------:R-:W-:-:S03]  /*3190*/  FMUL R91, R39, -1.4426950216293334961 ;  /* 0xbfb8aa3b275b7820 */ /* 0x000fc60000400000 */
[----:B------:R-:W-:Y:S01]  /*31a0*/  FMUL R83, R83, R88 ;  /* 0x0000005853537220 */ /* 0x000fe20000400000 */
[----:B------:R-:W-:Y:S02]  /*31b0*/  FMUL R88, R42, -1.4426950216293334961 ;  /* 0xbfb8aa3b2a587820 */ /* 0x000fe40000400000 */
[----:B------:R-:W-:Y:S01]  /*31c0*/  MUFU.EX2 R91, R91 ;  /* 0x0000005b005b7308 */ /* 0x000fe20000000800 */
[----:B--2---:R-:W-:Y:S01]  /*31d0*/  FMUL R5, R48, -1.4426950216293334961 ;  /* 0xbfb8aa3b30057820 */ /* 0x004fe20000400000 */
[----:B------:R-:W-:Y:S01]  /*31e0*/  FMUL R86, R46, -1.4426950216293334961 ;  /* 0xbfb8aa3b2e567820 */ /* 0x000fe20000400000 */
[----:B------:R-:W-:Y:S01]  /*31f0*/  FMUL R6, R47, -1.4426950216293334961 ;  /* 0xbfb8aa3b2f067820 */ /* 0x000fe20000400000 */
[----:B-1----:R-:W-:-:S04]  /*3200*/  FMUL R84, R51, R84 ;  /* 0x0000005433547220 */ /* 0x002fc80000400000 */
[----:B------:R1:W-:Y:S08]  /*3210*/  MUFU.EX2 R4, R90 ;  /* 0x0000005a00047308 */ /* 0x0003f00000000800 */
[----:B------:R2:W3:Y:S08]  /*3220*/  MUFU.RCP R7, R92 ;  /* 0x0000005c00077308 */ /* 0x0004f00000001000 */
[----:B------:R-:W-:Y:S01]  /*3230*/  MUFU.EX2 R5, R5 ;  /* 0x0000000500057308 */ /* 0x000fe20000000800 */
[----:B-1----:R-:W-:Y:S01]  /*3240*/  FADD R90, R25, 1 ;  /* 0x3f800000195a7421 */ /* 0x002fe20000000000 */
[----:B------:R-:W-:Y:S01]  /*3250*/  FADD R25, R89, 1 ;  /* 0x3f80000059197421 */ /* 0x000fe20000000000 */
[----:B------:R-:W-:-:S05]  /*3260*/  FMUL R89, R41, -1.4426950216293334961 ;  /* 0xbfb8aa3b29597820 */ /* 0x000fca0000400000 */
[----:B------:R-:W1:Y:S01]  /*3270*/  MUFU.RCP R25, R25 ;  /* 0x0000001900197308 */ /* 0x000e620000001000 */
[----:B--2---:R-:W-:Y:S01]  /*3280*/  FADD R92, R24, 1 ;  /* 0x3f800000185c7421 */ /* 0x004fe20000000000 */
[----:B---3--:R-:W-:-:S04]  /*3290*/  FMUL R7, R58, R7 ;  /* 0x000000073a077220 */ /* 0x008fc80000400000 */
[----:B------:R-:W-:Y:S01]  /*32a0*/  FMUL R26, R26, R7 ;  /* 0x000000071a1a7220 */ /* 0x000fe20000400000 */
[----:B------:R-:W-:Y:S01]  /*32b0*/  FMUL R7, R43, UR33 ;  /* 0x000000212b077c20 */ /* 0x000fe20008400000 */
[----:B------:R-:W2:Y:S03]  /*32c0*/  MUFU.RCP R92, R92 ;  /* 0x0000005c005c7308 */ /* 0x000ea60000001000 */
[----:B------:R-:W-:-:S05]  /*32d0*/  FMUL R12, R7, -1.4426950216293334961 ;  /* 0xbfb8aa3b070c7820 */ /* 0x000fca0000400000 */
[----:B------:R-:W3:Y:S01]  /*32e0*/  MUFU.RCP R90, R90 ;  /* 0x0000005a005a7308 */ /* 0x000ee20000001000 */
[----:B-1----:R-:W-:-:S04]  /*32f0*/  FMUL R25, R54, R25 ;  /* 0x0000001936197220 */ /* 0x002fc80000400000 */
[----:B------:R-:W-:-:S03]  /*3300*/  FMUL R24, R22, R25 ;  /* 0x0000001916187220 */ /* 0x000fc60000400000 */
[----:B------:R-:W1:Y:S01]  /*3310*/  MUFU.EX2 R86, R86 ;  /* 0x0000005600567308 */ /* 0x000e620000000800 */
[----:B--2---:R-:W-:Y:S01]  /*3320*/  FMUL R22, R55, R92 ;  /* 0x0000005c37167220 */ /* 0x004fe20000400000 */
[----:B------:R-:W-:Y:S01]  /*3330*/  FADD R92, R4, 1 ;  /* 0x3f800000045c7421 */ /* 0x000fe20000000000 */
[----:B------:R-:W-:Y:S01]  /*3340*/  FMUL R4, R37, UR33 ;  /* 0x0000002125047c20 */ /* 0x000fe20008400000 */
[----:B------:R-:W-:Y:S01]  /*3350*/  FMUL R37, R19, R84 ;  /* 0x0000005413257220 */ /* 0x000fe20000400000 */
[----:B------:R-:W-:Y:S01]  /*3360*/  FMUL R25, R23, R22 ;  /* 0x0000001617197220 */ /* 0x000fe20000400000 */
[----:B------:R-:W-:Y:S01]  /*3370*/  FADD R23, R5, 1 ;  /* 0x3f80000005177421 */ /* 0x000fe20000000000 */
[----:B------:R-:W-:Y:S01]  /*3380*/  FMUL R19, R36, UR33 ;  /* 0x0000002124137c20 */ /* 0x000fe20008400000 */
[----:B------:R-:W-:Y:S01]  /*3390*/  MUFU.RCP R92, R92 ;  /* 0x0000005c005c7308 */ /* 0x000fe20000001000 */
[----:B---3--:R-:W-:Y:S01]  /*33a0*/  FMUL R43, R57, R90 ;  /* 0x0000005a392b7220 */ /* 0x008fe20000400000 */
[----:B------:R-:W-:Y:S01]  /*33b0*/  FMUL R22, R38, UR33 ;  /* 0x0000002126167c20 */ /* 0x000fe20008400000 */
[----:B------:R-:W-:Y:S01]  /*33c0*/  FMUL R90, R40, -1.4426950216293334961 ;  /* 0xbfb8aa3b285a7820 */ /* 0x000fe20000400000 */
[----:B------:R-:W-:Y:S01]  /*33d0*/  FMUL R84, R19, -1.4426950216293334961 ;  /* 0xbfb8aa3b13547820 */ /* 0x000fe20000400000 */
[----:B------:R-:W-:Y:S01]  /*33e0*/  FMUL R82, R82, R43 ;  /* 0x0000002b52527220 */ /* 0x000fe20000400000 */
[----:B------:R-:W-:-:S02]  /*33f0*/  FMUL R5, R22, -1.4426950216293334961 ;  /* 0xbfb8aa3b16057820 */ /* 0x000fc40000400000 */
[----:B------:R-:W2:Y:S01]  /*3400*/  MUFU.RCP R23, R23 ;  /* 0x0000001700177308 */ /* 0x000ea20000001000 */
[----:B-1----:R-:W-:-:S07]  /*3410*/  FADD R86, R86, 1 ;  /* 0x3f80000056567421 */ /* 0x002fce0000000000 */
[----:B------:R-:W1:Y:S08]  /*3420*/  MUFU.RCP R43, R93 ;  /* 0x0000005d002b7308 */ /* 0x000e700000001000 */
[----:B------:R-:W3:Y:S01]  /*3430*/  MUFU.EX2 R6, R6 ;  /* 0x0000000600067308 */ /* 0x000ee20000000800 */
[----:B--2---:R-:W-:-:S04]  /*3440*/  FMUL R23, R48, R23 ;  /* 0x0000001730177220 */ /* 0x004fc80000400000 */
[----:B------:R-:W-:Y:S01]  /*3450*/  FMUL R36, R16, R23 ;  /* 0x0000001710247220 */ /* 0x000fe20000400000 */
[----:B------:R-:W-:Y:S01]  /*3460*/  FMUL R16, R53, UR33 ;  /* 0x0000002135107c20 */ /* 0x000fe20008400000 */
[----:B------:R-:W-:Y:S01]  /*3470*/  FMUL R23, R52, UR33 ;  /* 0x0000002134177c20 */ /* 0x000fe20008400000 */
[----:B------:R2:W4:Y:S01]  /*3480*/  MUFU.RCP R53, R86 ;  /* 0x0000005600357308 */ /* 0x0005220000001000 */
[----:B-1----:R-:W-:Y:S02]  /*3490*/  FMUL R43, R50, R43 ;  /* 0x0000002b322b7220 */ /* 0x002fe40000400000 */
[----:B------:R-:W-:Y:S02]  /*34a0*/  FMUL R93, R23, -1.4426950216293334961 ;  /* 0xbfb8aa3b175d7820 */ /* 0x000fe40000400000 */
[----:B------:R-:W-:Y:S01]  /*34b0*/  FMUL R38, R18, R43 ;  /* 0x0000002b12267220 */ /* 0x000fe20000400000 */
[----:B------:R-:W-:Y:S02]  /*34c0*/  FMUL R18, R4, -1.4426950216293334961 ;  /* 0xbfb8aa3b04127820 */ /* 0x000fe40000400000 */
[----:B------:R-:W-:Y:S01]  /*34d0*/  MUFU.EX2 R12, R12 ;  /* 0x0000000c000c7308 */ /* 0x000fe20000000800 */
[----:B---3--:R-:W-:-:S07]  /*34e0*/  FADD R85, R6, 1 ;  /* 0x3f80000006557421 */ /* 0x008fce0000000000 */
[----:B------:R-:W-:Y:S01]  /*34f0*/  MUFU.EX2 R90, R90 ;  /* 0x0000005a005a7308 */ /* 0x000fe20000000800 */
[----:B--2---:R-:W-:Y:S01]  /*3500*/  FMUL R86, R49, R92 ;  /* 0x0000005c31567220 */ /* 0x004fe20000400000 */
[----:B----4-:R-:W-:Y:S01]  /*3510*/  FMUL R53, R46, R53 ;  /* 0x000000352e357220 */ /* 0x010fe20000400000 */
[----:B------:R-:W-:Y:S02]  /*3520*/  FMUL R92, R16, -1.4426950216293334961 ;  /* 0xbfb8aa3b105c7820 */ /* 0x000fe40000400000 */
[----:B------:R-:W-:Y:S01]  /*3530*/  FMUL R43, R17, R86 ;  /* 0x00000056112b7220 */ /* 0x000fe20000400000 */
[----:B------:R-:W-:Y:S01]  /*3540*/  FMUL R17, R67, UR33 ;  /* 0x0000002143117c20 */ /* 0x000fe20008400000 */
[----:B------:R-:W-:Y:S01]  /*3550*/  FMUL R52, R14, R53 ;  /* 0x000000350e347220 */ /* 0x000fe20000400000 */
[----:B------:R-:W1:Y:S02]  /*3560*/  MUFU.RCP R86, R85 ;  /* 0x0000005500567308 */ /* 0x000e640000001000 */
[----:B------:R-:W-:-:S06]  /*3570*/  FMUL R6, R17, -1.4426950216293334961 ;  /* 0xbfb8aa3b11067820 */ /* 0x000fcc0000400000 */
[----:B------:R-:W2:Y:S08]  /*3580*/  MUFU.RCP R67, R81 ;  /* 0x0000005100437308 */ /* 0x000eb00000001000 */
[----:B------:R-:W3:Y:S01]  /*3590*/  MUFU.EX2 R88, R88 ;  /* 0x0000005800587308 */ /* 0x000ee20000000800 */
[----:B-1----:R-:W-:Y:S01]  /*35a0*/  FMUL R14, R47, R86 ;  /* 0x000000562f0e7220 */ /* 0x002fe20000400000 */
[----:B------:R-:W-:-:S03]  /*35b0*/  FADD R85, R12, 1 ;  /* 0x3f8000000c557421 */ /* 0x000fc60000000000 */
[----:B------:R-:W-:Y:S01]  /*35c0*/  FMUL R53, R15, R14 ;  /* 0x0000000e0f357220 */ /* 0x000fe20000400000 */
[----:B------:R-:W-:Y:S02]  /*35d0*/  FMUL R14, R66, -1.4426950216293334961 ;  /* 0xbfb8aa3b420e7820 */ /* 0x000fe40000400000 */
[----:B------:R-:W1:Y:S01]  /*35e0*/  MUFU.RCP R86, R87 ;  /* 0x0000005700567308 */ /* 0x000e620000001000 */
[----:B--2---:R-:W-:Y:S01]  /*35f0*/  FMUL R67, R44, R67 ;  /* 0x000000432c437220 */ /* 0x004fe20000400000 */
[----:B------:R-:W-:-:S03]  /*3600*/  FMUL R81, R65, UR33 ;  /* 0x0000002141517c20 */ /* 0x000fc60008400000 */
[----:B------:R-:W-:-:S03]  /*3610*/  FMUL R80, R80, R67 ;  /* 0x0000004350507220 */ /* 0x000fc60000400000 */
[----:B------:R-:W2:Y:S01]  /*3620*/  MUFU.EX2 R89, R89 ;  /* 0x0000005900597308 */ /* 0x000ea20000000800 */
[----:B---3--:R-:W-:Y:S01]  /*3630*/  FADD R15, R88, 1 ;  /* 0x3f800000580f7421 */ /* 0x008fe20000000000 */
[----:B------:R-:W-:-:S06]  /*3640*/  FMUL R88, R62, UR33 ;  /* 0x000000213e587c20 */ /* 0x000fcc0008400000 */
[----:B------:R-:W3:Y:S01]  /*3650*/  MUFU.EX2 R5, R5 ;  /* 0x0000000500057308 */ /* 0x000ee20000000800 */
[----:B-1----:R-:W-:Y:S01]  /*3660*/  FMUL R12, R45, R86 ;  /* 0x000000562d0c7220 */ /* 0x002fe20000400000 */
[----:B------:R-:W-:-:S03]  /*3670*/  FMUL R87, R61, UR33 ;  /* 0x000000213d577c20 */ /* 0x000fc60008400000 */
[----:B------:R-:W-:Y:S01]  /*3680*/  FMUL R67, R13, R12 ;  /* 0x0000000c0d437220 */ /* 0x000fe20000400000 */
[----:B------:R-:W-:Y:S01]  /*3690*/  FADD R13, R90, 1 ;  /* 0x3f8000005a0d7421 */ /* 0x000fe20000000000 */
[----:B------:R-:W-:Y:S01]  /*36a0*/  FMUL R12, R81, -1.4426950216293334961 ;  /* 0xbfb8aa3b510c7820 */ /* 0x000fe20000400000 */
[----:B------:R-:W1:Y:S01]  /*36b0*/  MUFU.RCP R15, R15 ;  /* 0x0000000f000f7308 */ /* 0x000e620000001000 */
[----:B--2---:R-:W-:-:S07]  /*36c0*/  FADD R89, R89, 1 ;  /* 0x3f80000059597421 */ /* 0x004fce0000000000 */
[----:B------:R-:W2:Y:S01]  /*36d0*/  MUFU.RCP R13, R13 ;  /* 0x0000000d000d7308 */ /* 0x000ea20000001000 */
[----:B---3--:R-:W-:-:S07]  /*36e0*/  FADD R5, R5, 1 ;  /* 0x3f80000005057421 */ /* 0x008fce0000000000 */
[----:B------:R-:W3:Y:S01]  /*36f0*/  MUFU.RCP R90, R89 ;  /* 0x00000059005a7308 */ /* 0x000ee20000001000 */
[----:B-1----:R-:W-:-:S04]  /*3700*/  FMUL R65, R42, R15 ;  /* 0x0000000f2a417220 */ /* 0x002fc80000400000 */
[----:B------:R-:W-:-:S03]  /*3710*/  FMUL R65, R10, R65 ;  /* 0x000000410a417220 */ /* 0x000fc60000400000 */
[----:B------:R-:W1:Y:S01]  /*3720*/  MUFU.EX2 R84, R84 ;  /* 0x0000005400547308 */ /* 0x000e620000000800 */
[----:B--2---:R-:W-:-:S04]  /*3730*/  FMUL R13, R40, R13 ;  /* 0x0000000d280d7220 */ /* 0x004fc80000400000 */
[----:B------:R-:W-:Y:S01]  /*3740*/  FMUL R62, R8, R13 ;  /* 0x0000000d083e7220 */ /* 0x000fe20000400000 */
[----:B------:R-:W-:Y:S02]  /*3750*/  FMUL R13, R88, -1.4426950216293334961 ;  /* 0xbfb8aa3b580d7820 */ /* 0x000fe40000400000 */
[----:B------:R2:W4:Y:S01]  /*3760*/  MUFU.RCP R86, R85 ;  /* 0x0000005500567308 */ /* 0x0005220000001000 */
[----:B---3--:R-:W-:Y:S01]  /*3770*/  FMUL R8, R41, R90 ;  /* 0x0000005a29087220 */ /* 0x008fe20000400000 */
[----:B------:R-:W-:Y:S01]  /*3780*/  FMUL R90, R60, UR33 ;  /* 0x000000213c5a7c20 */ /* 0x000fe20008400000 */
[----:B------:R-:W-:Y:S02]  /*3790*/  FADD R89, R91, 1 ;  /* 0x3f8000005b597421 */ /* 0x000fe40000000000 */
[----:B------:R-:W-:Y:S01]  /*37a0*/  FMUL R61, R9, R8 ;  /* 0x00000008093d7220 */ /* 0x000fe20000400000 */
[----:B------:R-:W-:Y:S02]  /*37b0*/  FMUL R8, R90, -1.4426950216293334961 ;  /* 0xbfb8aa3b5a087820 */ /* 0x000fe40000400000 */
[----:B------:R-:W3:Y:S01]  /*37c0*/  MUFU.EX2 R18, R18 ;  /* 0x0000001200127308 */ /* 0x000ee20000000800 */
[----:B-1----:R-:W-:-:S07]  /*37d0*/  FADD R60, R84, 1 ;  /* 0x3f800000543c7421 */ /* 0x002fce0000000000 */
[----:B------:R-:W1:Y:S01]  /*37e0*/  MUFU.EX2 R93, R93 ;  /* 0x0000005d005d7308 */ /* 0x000e620000000800 */
[----:B--2---:R-:W-:Y:S01]  /*37f0*/  FMUL R85, R63, UR33 ;  /* 0x000000213f557c20 */ /* 0x004fe20008400000 */
[C---:B----4-:R-:W-:Y:S01]  /*3800*/  FMUL R10, R7.reuse, R86 ;  /* 0x00000056070a7220 */ /* 0x050fe20000400000 */
[----:B------:R-:W-:Y:S01]  /*3810*/  FMUL R86, R64, UR33 ;  /* 0x0000002140567c20 */ /* 0x000fe20008400000 */
[----:B------:R-:W-:Y:S02]  /*3820*/  F2FP.BF16.F32.PACK_AB R7, R7, R42 ;  /* 0x0000002a0707723e */ /* 0x000fe400000010ff */
[----:B------:R-:W-:Y:S01]  /*3830*/  FMUL R64, R11, R10 ;  /* 0x0000000a0b407220 */ /* 0x000fe20000400000 */
[----:B------:R-:W-:Y:S01]  /*3840*/  FMUL R11, R87, -1.4426950216293334961 ;  /* 0xbfb8aa3b570b7820 */ /* 0x000fe20000400000 */
[----:B------:R-:W2:Y:S01]  /*3850*/  MUFU.RCP R63, R5 ;  /* 0x00000005003f7308 */ /* 0x000ea20000001000 */
[----:B---3--:R-:W-:Y:S01]  /*3860*/  FADD R9, R18, 1 ;  /* 0x3f80000012097421 */ /* 0x008fe20000000000 */
[----:B------:R-:W-:Y:S01]  /*3870*/  FMUL R10, R85, -1.4426950216293334961 ;  /* 0xbfb8aa3b550a7820 */ /* 0x000fe20000400000 */
[----:B------:R-:W-:-:S05]  /*3880*/  FMUL R15, R86, -1.4426950216293334961 ;  /* 0xbfb8aa3b560f7820 */ /* 0x000fca0000400000 */
[----:B------:R-:W3:Y:S01]  /*3890*/  MUFU.EX2 R92, R92 ;  /* 0x0000005c005c7308 */ /* 0x000ee20000000800 */
[----:B-1----:R-:W-:-:S07]  /*38a0*/  FADD R93, R93, 1 ;  /* 0x3f8000005d5d7421 */ /* 0x002fce0000000000 */
[----:B------:R-:W1:Y:S01]  /*38b0*/  MUFU.RCP R60, R60 ;  /* 0x0000003c003c7308 */ /* 0x000e620000001000 */
[----:B--2---:R-:W-:-:S04]  /*38c0*/  FMUL R18, R22, R63 ;  /* 0x0000003f16127220 */ /* 0x004fc80000400000 */
[----:B------:R-:W-:-:S03]  /*38d0*/  FMUL R77, R77, R18 ;  /* 0x000000124d4d7220 */ /* 0x000fc60000400000 */
[----:B------:R-:W2:Y:S01]  /*38e0*/  MUFU.RCP R5, R93 ;  /* 0x0000005d00057308 */ /* 0x000ea20000001000 */
[----:B---3--:R-:W-:-:S07]  /*38f0*/  FADD R63, R92, 1 ;  /* 0x3f8000005c3f7421 */ /* 0x008fce0000000000 */
[----:B------:R-:W3:Y:S01]  /*3900*/  MUFU.RCP R63, R63 ;  /* 0x0000003f003f7308 */ /* 0x000ee20000001000 */
[----:B-1----:R-:W-:-:S04]  /*3910*/  FMUL R60, R19, R60 ;  /* 0x0000003c133c7220 */ /* 0x002fc80000400000 */
[----:B------:R-:W-:-:S03]  /*3920*/  FMUL R79, R79, R60 ;  /* 0x0000003c4f4f7220 */ /* 0x000fc60000400000 */
[----:B------:R-:W1:Y:S01]  /*3930*/  MUFU.RCP R89, R89 ;  /* 0x0000005900597308 */ /* 0x000e620000001000 */
[----:B--2---:R-:W-:-:S07]  /*3940*/  FMUL R5, R23, R5 ;  /* 0x0000000517057220 */ /* 0x004fce0000400000 */
[----:B------:R-:W2:Y:S01]  /*3950*/  MUFU.RCP R9, R9 ;  /* 0x0000000900097308 */ /* 0x000ea20000001000 */
[----:B---3--:R-:W-:Y:S01]  /*3960*/  FMUL R60, R16, R63 ;  /* 0x0000003f103c7220 */ /* 0x008fe20000400000 */
[----:B------:R-:W-:Y:S01]  /*3970*/  FMUL R63, R20, R5 ;  /* 0x00000005143f7220 */ /* 0x000fe20000400000 */
[----:B------:R-:W-:Y:S01]  /*3980*/  FMUL R20, R29, UR33 ;  /* 0x000000211d147c20 */ /* 0x000fe20008400000 */
[----:B------:R-:W-:Y:S01]  /*3990*/  FMUL R29, R28, UR33 ;  /* 0x000000211c1d7c20 */ /* 0x000fe20008400000 */
[----:B------:R-:W-:Y:S01]  /*39a0*/  FMUL R60, R21, R60 ;  /* 0x0000003c153c7220 */ /* 0x000fe20000400000 */
[C---:B------:R-:W-:Y:S02]  /*39b0*/  F2FP.BF16.F32.PACK_AB R5, R39.reuse, R22 ;  /* 0x000000162705723e */ /* 0x040fe400000010ff */
[----:B------:R-:W3:Y:S01]  /*39c0*/  MUFU.EX2 R6, R6 ;  /* 0x0000000600067308 */ /* 0x000ee20000000800 */
[----:B-1----:R-:W-:-:S04]  /*39d0*/  FMUL R89, R39, R89 ;  /* 0x0000005927597220 */ /* 0x002fc80000400000 */
[----:B------:R-:W-:-:S03]  /*39e0*/  FMUL R76, R76, R89 ;  /* 0x000000594c4c7220 */ /* 0x000fc60000400000 */
[----:B------:R-:W1:Y:S01]  /*39f0*/  MUFU.EX2 R14, R14 ;  /* 0x0000000e000e7308 */ /* 0x000e620000000800 */
[C---:B--2---:R-:W-:Y:S01]  /*3a00*/  FMUL R9, R4.reuse, R9 ;  /* 0x0000000904097220 */ /* 0x044fe20000400000 */
[----:B------:R-:W-:Y:S02]  /*3a10*/  F2FP.BF16.F32.PACK_AB R4, R4, R19 ;  /* 0x000000130404723e */ /* 0x000fe400000010ff */
[----:B------:R-:W-:Y:S01]  /*3a20*/  F2FP.BF16.F32.PACK_AB R19, R17, R66 ;  /* 0x000000421113723e */ /* 0x000fe200000010ff */
[----:B------:R-:W-:Y:S01]  /*3a30*/  FMUL R78, R78, R9 ;  /* 0x000000094e4e7220 */ /* 0x000fe20000400000 */
[----:B------:R-:W-:Y:S02]  /*3a40*/  F2FP.BF16.F32.PACK_AB R9, R47, R46 ;  /* 0x0000002e2f09723e */ /* 0x000fe400000010ff */
[----:B------:R-:W2:Y:S01]  /*3a50*/  MUFU.EX2 R11, R11 ;  /* 0x0000000b000b7308 */ /* 0x000ea20000000800 */
[----:B---3--:R-:W-:-:S07]  /*3a60*/  FADD R6, R6, 1 ;  /* 0x3f80000006067421 */ /* 0x008fce0000000000 */
[----:B------:R-:W3:Y:S01]  /*3a70*/  MUFU.EX2 R12, R12 ;  /* 0x0000000c000c7308 */ /* 0x000ee20000000800 */
[----:B-1----:R-:W-:-:S07]  /*3a80*/  FADD R14, R14, 1 ;  /* 0x3f8000000e0e7421 */ /* 0x002fce0000000000 */
[----:B------:R-:W1:Y:S01]  /*3a90*/  MUFU.EX2 R13, R13 ;  /* 0x0000000d000d7308 */ /* 0x000e620000000800 */
[----:B--2---:R-:W-:Y:S01]  /*3aa0*/  FADD R28, R11, 1 ;  /* 0x3f8000000b1c7421 */ /* 0x004fe20000000000 */
[----:B------:R-:W-:-:S06]  /*3ab0*/  F2FP.BF16.F32.PACK_AB R11, R51, R50 ;  /* 0x00000032330b723e */ /* 0x000fcc00000010ff */
[----:B------:R-:W2:Y:S01]  /*3ac0*/  MUFU.EX2 R8, R8 ;  /* 0x0000000800087308 */ /* 0x000ea20000000800 */
[----:B---3--:R-:W-:-:S07]  /*3ad0*/  FADD R12, R12, 1 ;  /* 0x3f8000000c0c7421 */ /* 0x008fce0000000000 */
[----:B------:R-:W3:Y:S01]  /*3ae0*/  MUFU.EX2 R10, R10 ;  /* 0x0000000a000a7308 */ /* 0x000ee20000000800 */
[----:B-1----:R-:W-:-:S07]  /*3af0*/  FADD R13, R13, 1 ;  /* 0x3f8000000d0d7421 */ /* 0x002fce0000000000 */
[----:B------:R-:W1:Y:S01]  /*3b00*/  MUFU.EX2 R15, R15 ;  /* 0x0000000f000f7308 */ /* 0x000e620000000800 */
[----:B--2---:R-:W-:Y:S01]  /*3b10*/  FADD R46, R8, 1 ;  /* 0x3f800000082e7421 */ /* 0x004fe20000000000 */
[----:B------:R-:W-:-:S06]  /*3b20*/  F2FP.BF16.F32.PACK_AB R8, R45, R44 ;  /* 0x0000002c2d08723e */ /* 0x000fcc00000010ff */
[----:B------:R-:W2:Y:S01]  /*3b30*/  MUFU.RCP R89, R14 ;  /* 0x0000000e00597308 */ /* 0x000ea20000001000 */
[----:B---3--:R-:W-:Y:S01]  /*3b40*/  FADD R92, R10, 1 ;  /* 0x3f8000000a5c7421 */ /* 0x008fe20000000000 */
[----:B------:R-:W-:-:S06]  /*3b50*/  F2FP.BF16.F32.PACK_AB R10, R49, R48 ;  /* 0x00000030310a723e */ /* 0x000fcc00000010ff */
[----:B------:R3:W4:Y:S01]  /*3b60*/  MUFU.RCP R18, R6 ;  /* 0x0000000600127308 */ /* 0x0007220000001000 */
[----:B-1----:R-:W-:-:S07]  /*3b70*/  FADD R15, R15, 1 ;  /* 0x3f8000000f0f7421 */ /* 0x002fce0000000000 */
[----:B------:R-:W1:Y:S01]  /*3b80*/  MUFU.RCP R84, R12 ;  /* 0x0000000c00547308 */ /* 0x000e620000001000 */
[----:B--2---:R-:W-:Y:S01]  /*3b90*/  FMUL R89, R66, R89 ;  /* 0x0000005942597220 */ /* 0x004fe20000400000 */
[----:B------:R-:W-:-:S06]  /*3ba0*/  F2FP.BF16.F32.PACK_AB R14, R57, R56 ;  /* 0x00000038390e723e */ /* 0x000fcc00000010ff */
[----:B------:R-:W2:Y:S01]  /*3bb0*/  MUFU.RCP R21, R13 ;  /* 0x0000000d00157308 */ /* 0x000ea20000001000 */
[----:B---3--:R-:W-:Y:S01]  /*3bc0*/  F2FP.BF16.F32.PACK_AB R6, R41, R40 ;  /* 0x000000282906723e */ /* 0x008fe200000010ff */
[----:B----4-:R-:W-:Y:S01]  /*3bd0*/  FMUL R22, R17, R18 ;  /* 0x0000001211167220 */ /* 0x010fe20000400000 */
[----:B------:R-:W-:Y:S01]  /*3be0*/  FMUL R40, R34, R89 ;  /* 0x0000005922287220 */ /* 0x000fe20000400000 */
[----:B------:R-:W-:Y:S02]  /*3bf0*/  F2FP.BF16.F32.PACK_AB R18, R81, R86 ;  /* 0x000000565112723e */ /* 0x000fe400000010ff */
[----:B------:R-:W-:Y:S01]  /*3c00*/  FMUL R39, R35, R22 ;  /* 0x0000001623277220 */ /* 0x000fe20000400000 */
[----:B------:R-:W-:Y:S01]  /*3c10*/  F2FP.BF16.F32.PACK_AB R22, R33, R32 ;  /* 0x000000202116723e */ /* 0x000fe200000010ff */
[----:B------:R-:W3:Y:S01]  /*3c20*/  MUFU.RCP R28, R28 ;  /* 0x0000001c001c7308 */ /* 0x000ee20000001000 */
[----:B-1----:R-:W-:Y:S01]  /*3c30*/  FMUL R84, R81, R84 ;  /* 0x0000005451547220 */ /* 0x002fe20000400000 */
[----:B------:R-:W-:-:S02]  /*3c40*/  F2FP.BF16.F32.PACK_AB R12, R16, R23 ;  /* 0x00000017100c723e */ /* 0x000fc400000010ff */
[----:B------:R-:W-:Y:S01]  /*3c50*/  F2FP.BF16.F32.PACK_AB R23, R35, R34 ;  /* 0x000000222317723e */ /* 0x000fe200000010ff */
[----:B------:R-:W-:Y:S01]  /*3c60*/  FMUL R34, R33, R84 ;  /* 0x0000005421227220 */ /* 0x000fe20000400000 */
[----:B------:R-:W-:Y:S02]  /*3c70*/  F2FP.BF16.F32.PACK_AB R17, R85, R88 ;  /* 0x000000585511723e */ /* 0x000fe400000010ff */
[----:B------:R-:W1:Y:S01]  /*3c80*/  MUFU.RCP R41, R46 ;  /* 0x0000002e00297308 */ /* 0x000e620000001000 */
[----:B--2---:R-:W-:Y:S01]  /*3c90*/  FMUL R21, R88, R21 ;  /* 0x0000001558157220 */ /* 0x004fe20000400000 */
[----:B------:R-:W-:Y:S02]  /*3ca0*/  F2FP.BF16.F32.PACK_AB R13, R55, R54 ;  /* 0x00000036370d723e */ /* 0x000fe400000010ff */
[----:B------:R-:W-:Y:S01]  /*3cb0*/  F2FP.BF16.F32.PACK_AB R16, R87, R90 ;  /* 0x0000005a5710723e */ /* 0x000fe200000010ff */
[----:B------:R-:W-:Y:S01]  /*3cc0*/  FMUL R33, R30, R21 ;  /* 0x000000151e217220 */ /* 0x000fe20000400000 */
[----:B------:R-:W-:-:S02]  /*3cd0*/  F2FP.BF16.F32.PACK_AB R21, R31, R30 ;  /* 0x0000001e1f15723e */ /* 0x000fc400000010ff */
[----:B------:R2:W4:Y:S01]  /*3ce0*/  MUFU.RCP R91, R15 ;  /* 0x0000000f005b7308 */ /* 0x0005220000001000 */
[----:B---3--:R-:W-:Y:S01]  /*3cf0*/  FMUL R45, R87, R28 ;  /* 0x0000001c572d7220 */ /* 0x008fe20000400000 */
[----:B------:R-:W-:Y:S02]  /*3d00*/  MOV R28, UR6 ;  /* 0x00000006001c7c02 */ /* 0x000fe40008000f00 */
[----:B------:R-:W-:Y:S02]  /*3d10*/  F2FP.BF16.F32.PACK_AB R30, R82, R83 ;  /* 0x00000053521e723e */ /* 0x000fe400000010ff */
[----:B------:R-:W-:Y:S02]  /*3d20*/  LEA R44, R28, R69, 0xd ;  /* 0x000000451c2c7211 */ /* 0x000fe400078e68ff */
[----:B------:R-:W3:Y:S01]  /*3d30*/  MUFU.RCP R92, R92 ;  /* 0x0000005c005c7308 */ /* 0x000ee20000001000 */
[----:B-1----:R-:W-:Y:S01]  /*3d40*/  FMUL R42, R90, R41 ;  /* 0x000000295a2a7220 */ /* 0x002fe20000400000 */
[C---:B------:R-:W-:Y:S01]  /*3d50*/  FMUL R41, R20.reuse, R45 ;  /* 0x0000002d14297220 */ /* 0x040fe20000400000 */
[----:B------:R-:W-:-:S02]  /*3d60*/  F2FP.BF16.F32.PACK_AB R20, R20, R29 ;  /* 0x0000001d1414723e */ /* 0x000fc400000010ff */
[C---:B------:R-:W-:Y:S01]  /*3d70*/  LEA R46, R28.reuse, R3, 0xd ;  /* 0x000000031c2e7211 */ /* 0x040fe200078e68ff */
[----:B------:R-:W-:Y:S01]  /*3d80*/  FMUL R42, R29, R42 ;  /* 0x0000002a1d2a7220 */ /* 0x000fe20000400000 */
[----:B------:R-:W-:Y:S01]  /*3d90*/  LEA R45, R28, R68, 0xd ;  /* 0x000000441c2d7211 */ /* 0x000fe200078e68ff */
[----:B------:R-:W-:Y:S01]  /*3da0*/  STS.128 [R75], R20 ;  /* 0x000000144b007388 */ /* 0x000fe20000000c00 */
[----:B--2---:R-:W-:Y:S01]  /*3db0*/  F2FP.BF16.F32.PACK_AB R15, R59, R58 ;  /* 0x0000003a3b0f723e */ /* 0x004fe200000010ff */
[----:B----4-:R-:W-:Y:S01]  /*3dc0*/  FMUL R91, R86, R91 ;  /* 0x0000005b565b7220 */ /* 0x010fe20000400000 */
[----:B------:R-:W-:Y:S01]  /*3dd0*/  LEA R28, R28, R70, 0xd ;  /* 0x000000461c1c7211 */ /* 0x000fe200078e68ff */
[----:B------:R1:W-:Y:S01]  /*3de0*/  STS.128 [R46], R4 ;  /* 0x000000042e007388 */ /* 0x0003e20000000c00 */
[----:B------:R-:W-:Y:S01]  /*3df0*/  F2FP.BF16.F32.PACK_AB R29, R25, R24 ;  /* 0x00000018191d723e */ /* 0x000fe200000010ff */
[----:B------:R-:W-:Y:S01]  /*3e00*/  FMUL R35, R32, R91 ;  /* 0x0000005b20237220 */ /* 0x000fe20000400000 */
[----:B------:R-:W-:Y:S01]  /*3e10*/  F2FP.BF16.F32.PACK_AB R25, R53, R52 ;  /* 0x000000343519723e */ /* 0x000fe200000010ff */
[----:B------:R-:W-:Y:S01]  /*3e20*/  STS.128 [R45], R8 ;  /* 0x000000082d007388 */ /* 0x000fe20000000c00 */
[----:B---3--:R-:W-:Y:S01]  /*3e30*/  FMUL R92, R85, R92 ;  /* 0x0000005c555c7220 */ /* 0x008fe20000400000 */
[----:B------:R-:W-:-:S02]  /*3e40*/  F2FP.BF16.F32.PACK_AB R24, R67, R80 ;  /* 0x000000504318723e */ /* 0x000fc400000010ff */
[----:B------:R2:W-:Y:S01]  /*3e50*/  STS.128 [R44], R12 ;  /* 0x0000000c2c007388 */ /* 0x0005e20000000c00 */
[----:B------:R-:W-:Y:S01]  /*3e60*/  FMUL R32, R31, R92 ;  /* 0x0000005c1f207220 */ /* 0x000fe20000400000 */
[----:B------:R-:W-:Y:S02]  /*3e70*/  F2FP.BF16.F32.PACK_AB R31, R27, R26 ;  /* 0x0000001a1b1f723e */ /* 0x000fe400000010ff */
[----:B------:R3:W-:Y:S01]  /*3e80*/  STS.128 [R28], R16 ;  /* 0x000000101c007388 */ /* 0x0007e20000000c00 */
[----:B------:R-:W-:Y:S02]  /*3e90*/  F2FP.BF16.F32.PACK_AB R27, R37, R38 ;  /* 0x00000026251b723e */ /* 0x000fe400000010ff */
[----:B------:R-:W-:Y:S02]  /*3ea0*/  F2FP.BF16.F32.PACK_AB R26, R43, R36 ;  /* 0x000000242b1a723e */ /* 0x000fe400000010ff */
[----:B-1----:R-:W-:Y:S02]  /*3eb0*/  F2FP.BF16.F32.PACK_AB R7, R64, R65 ;  /* 0x000000414007723e */ /* 0x002fe400000010ff */
[----:B------:R-:W-:-:S02]  /*3ec0*/  F2FP.BF16.F32.PACK_AB R6, R61, R62 ;  /* 0x0000003e3d06723e */ /* 0x000fc400000010ff */
[----:B------:R-:W-:Y:S02]  /*3ed0*/  F2FP.BF16.F32.PACK_AB R5, R76, R77 ;  /* 0x0000004d4c05723e */ /* 0x000fe400000010ff */
[----:B------:R-:W-:Y:S02]  /*3ee0*/  F2FP.BF16.F32.PACK_AB R4, R78, R79 ;  /* 0x0000004f4e04723e */ /* 0x000fe400000010ff */
[----:B--2---:R-:W-:Y:S02]  /*3ef0*/  MOV R12, UR12 ;  /* 0x0000000c000c7c02 */ /* 0x004fe40008000f00 */
[----:B------:R-:W-:Y:S02]  /*3f00*/  F2FP.BF16.F32.PACK_AB R11, R39, R40 ;  /* 0x00000028270b723e */ /* 0x000fe400000010ff */
[C---:B------:R-:W-:Y:S02]  /*3f10*/  LEA R14, R12.reuse, R71, 0xd ;  /* 0x000000470c0e7211 */ /* 0x040fe400078e68ff */
[----:B------:R-:W-:-:S02]  /*3f20*/  LEA R13, R12, R72, 0xd ;  /* 0x000000480c0d7211 */ /* 0x000fc400078e68ff */
[----:B---3--:R-:W-:Y:S01]  /*3f30*/  F2FP.BF16.F32.PACK_AB R28, R60, R63 ;  /* 0x0000003f3c1c723e */ /* 0x008fe200000010ff */
[----:B------:R1:W-:Y:S01]  /*3f40*/  STS.128 [R14], R4 ;  /* 0x000000040e007388 */ /* 0x0003e20000000c00 */
[----:B------:R-:W-:Y:S02]  /*3f50*/  LEA R15, R12, R73, 0xd ;  /* 0x000000490c0f7211 */ /* 0x000fe400078e68ff */
[----:B------:R-:W-:Y:S01]  /*3f60*/  F2FP.BF16.F32.PACK_AB R10, R34, R35 ;  /* 0x00000023220a723e */ /* 0x000fe200000010ff */
[----:B------:R1:W-:Y:S01]  /*3f70*/  STS.128 [R13], R24 ;  /* 0x000000180d007388 */ /* 0x0003e20000000c00 */
[----:B------:R-:W-:Y:S02]  /*3f80*/  F2FP.BF16.F32.PACK_AB R9, R32, R33 ;  /* 0x000000212009723e */ /* 0x000fe400000010ff */
[----:B------:R-:W-:Y:S01]  /*3f90*/  F2FP.BF16.F32.PACK_AB R8, R41, R42 ;  /* 0x0000002a2908723e */ /* 0x000fe200000010ff */
[----:B------:R1:W-:Y:S01]  /*3fa0*/  STS.128 [R15], R28 ;  /* 0x0000001c0f007388 */ /* 0x0003e20000000c00 */
[----:B------:R-:W-:-:S05]  /*3fb0*/  LEA R12, R12, R74, 0xd ;  /* 0x0000004a0c0c7211 */ /* 0x000fca00078e68ff */
[----:B------:R1:W-:Y:S01]  /*3fc0*/  STS.128 [R12], R8 ;  /* 0x000000080c007388 */ /* 0x0003e20000000c00 */
[----:B------:R2:W-:Y:S06]  /*3fd0*/  MEMBAR.ALL.CTA ;  /* 0x0000000000007992 */ /* 0x0005ec0000008000 */
[----:B--2---:R-:W2:Y:S02]  /*3fe0*/  FENCE.VIEW.ASYNC.S ;  /* 0x00000000000073c6 */ /* 0x004ea40000000000 */
[----:B--2---:R-:W-:Y:S06]  /*3ff0*/  BAR.SYNC.DEFER_BLOCKING 0x1, 0x80 ;  /* 0x0042000000007b1d */ /* 0x004fec0000010000 */
[----:B------:R-:W-:Y:S05]  /*4000*/  BRA.U UP0, `(.L_x_48) ;  /* 0x0000000100687547 */ /* 0x000fea000b800000 */
[----:B------:R-:W2:Y:S01]  /*4010*/  S2UR UR4, SR_CgaCtaId ;  /* 0x00000000000479c3 */ /* 0x000ea20000008800 */
[----:B------:R-:W-:Y:S01]  /*4020*/  USHF.L.U32 UR8, UR8, 0xc, URZ ;  /* 0x0000000c08087899 */ /* 0x000fe200080006ff */
[----:B------:R-:W-:Y:S01]  /*4030*/  UMOV UR14, 0x400 ;  /* 0x00000400000e7882 */ /* 0x000fe20000000000 */
[----:B------:R-:W-:Y:S02]  /*4040*/  USHF.L.U32 UR6, UR6, 0xc, URZ ;  /* 0x0000000c06067899 */ /* 0x000fe400080006ff */
[----:B------:R-:W-:Y:S02]  /*4050*/  USHF.L.U32 UR12, UR12, 0xc, URZ ;  /* 0x0000000c0c0c7899 */ /* 0x000fe400080006ff */
[----:B------:R-:W-:Y:S02]  /*4060*/  UIADD3 UR42, UP1, UPT, UR34, 0x140, URZ ;  /* 0x00000140222a7890 */ /* 0x000fe4000ff3e0ff */
[----:B------:R-:W-:Y:S02]  /*4070*/  UIADD3 UR8, UPT, UPT, UR8, UR8, URZ ;  /* 0x0000000808087290 */ /* 0x000fe4000fffe0ff */
[----:B------:R-:W-:-:S02]  /*4080*/  UIADD3 UR6, UPT, UPT, UR6, UR6, URZ ;  /* 0x0000000606067290 */ /* 0x000fc4000fffe0ff */
[----:B------:R-:W-:Y:S02]  /*4090*/  UIADD3 UR40, UP0, UPT, UR34, 0x1c0, URZ ;  /* 0x000001c022287890 */ /* 0x000fe4000ff1e0ff */
[----:B------:R-:W-:Y:S02]  /*40a0*/  UIADD3.X UR43, UPT, UPT, URZ, UR35, URZ, UP1, !UPT ;  /* 0x00000023ff2b7290 */ /* 0x000fe40008ffe4ff */
[----:B------:R-:W-:Y:S02]  /*40b0*/  UIADD3 UR5, UPT, UPT, UR9, 0x20, URZ ;  /* 0x0000002009057890 */ /* 0x000fe4000fffe0ff */
[----:B------:R-:W-:Y:S01]  /*40c0*/  UIADD3.X UR41, UPT, UPT, URZ, UR35, URZ, UP0, !UPT ;  /* 0x00000023ff297290 */ /* 0x000fe200087fe4ff */
[----:B--2---:R-:W-:-:S04]  /*40d0*/  MOV R0, UR4 ;  /* 0x0000000400007c02 */ /* 0x004fc80008000f00 */
[----:B------:R-:W-:-:S13]  /*40e0*/  R2UR UR4, R0 ;  /* 0x00000000000472ca */ /* 0x000fda00000e0000 */
[----:B------:R-:W-:-:S03]  /*40f0*/  ULEA UR4, UR4, UR14, 0x18 ;  /* 0x0000000e04047291 */ /* 0x000fc6000f8ec0ff */
[----:B------:R-:W-:Y:S01]  /*4100*/  UMOV UR14, UR10 ;  /* 0x0000000a000e7c82 */ /* 0x000fe20008000000 */
[----:B------:R-:W-:Y:S02]  /*4110*/  UIADD3 UR12, UPT, UPT, UR4, UR12, UR12 ;  /* 0x0000000c040c7290 */ /* 0x000fe4000fffe00c */
[----:B------:R-:W-:Y:S02]  /*4120*/  UIADD3 UR8, UPT, UPT, UR8, 0x400, UR4 ;  /* 0x0000040008087890 */ /* 0x000fe4000fffe004 */
[----:B------:R-:W-:Y:S02]  /*4130*/  UIADD3 UR4, UPT, UPT, UR6, 0x400, UR4 ;  /* 0x0000040006047890 */ /* 0x000fe4000fffe004 */
[----:B------:R-:W-:Y:S01]  /*4140*/  UIADD3 UR12, UPT, UPT, UR12, 0x8400, URZ ;  /* 0x000084000c0c7890 */ /* 0x000fe2000fffe0ff */
[----:B------:R-:W-:-:S04]  /*4150*/  UMOV UR6, UR10 ;  /* 0x0000000a00067c82 */ /* 0x000fc80008000000 */
[----:B------:R2:W-:Y:S02]  /*4160*/  UTMASTG.2D [UR8], [UR42], desc[URZ] ;  /* 0x0000ff082a0073b5 */ /* 0x0005e40008009000 */
[----:B------:R2:W-:Y:S02]  /*4170*/  UTMASTG.2D [UR4], [UR42], desc[URZ] ;  /* 0x0000ff042a0073b5 */ /* 0x0005e40008009000 */
[----:B------:R2:W-:Y:S01]  /*4180*/  UTMASTG.2D [UR12], [UR40], desc[URZ] ;  /* 0x0000ff0c280073b5 */ /* 0x0005e20008009000 */
[----:B------:R0:W-:Y:S01]  /*4190*/  UTMACMDFLUSH ;  /* 0x00000000000079b7 */ /* 0x0001e20000000000 */
[----:B--2---:R-:W-:-:S04]  /*41a0*/  DEPBAR.LE SB0, 0x3 ;  /* 0x000080c00000791a */ /* 0x004fc80000000000 */
.L_x_48:
[----:B------:R-:W-:Y:S01]  /*41b0*/  BAR.SYNC.DEFER_BLOCKING 0x1, 0x80 ;  /* 0x0042000000007b1d */ /* 0x000fe20000010000 */
[----:B------:R-:W-:Y:S02]  /*41c0*/  UIADD3 UR5, UPT, UPT, UR37, -0x1, URZ ;  /* 0xffffffff25057890 */ /* 0x000fe4000fffe0ff */
[----:B------:R-:W-:Y:S02]  /*41d0*/  UIADD3 UR4, UPT, UPT, UR37, 0x2, URZ ;  /* 0x0000000225047890 */ /* 0x000fe4000fffe0ff */
[----:B------:R-:W-:Y:S02]  /*41e0*/  UISETP.GE.U32.AND UP0, UPT, UR5, 0x6, UPT ;  /* 0x000000060500788c */ /* 0x000fe4000bf06070 */
[----:B------:R-:W-:Y:S02]  /*41f0*/  UIADD3 UR39, UPT, UPT, UR39, 0x40, URZ ;  /* 0x0000004027277890 */ /* 0x000fe4000fffe0ff */
[----:B------:R-:W-:Y:S02]  /*4200*/  UIADD3 UR38, UPT, UPT, UR38, 0x1, URZ ;  /* 0x0000000126267890 */ /* 0x000fe4000fffe0ff */
[----:B------:R-:W-:-:S02]  /*4210*/  UIADD3 UR36, UPT, UPT, UR36, 0x2, URZ ;  /* 0x0000000224247890 */ /* 0x000fc4000fffe0ff */
[----:B------:R-:W-:Y:S02]  /*4220*/  UIADD3 UR13, UPT, UPT, UR13, 0x20, URZ ;  /* 0x000000200d0d7890 */ /* 0x000fe4000fffe0ff */
[----:B------:R-:W-:Y:S01]  /*4230*/  UIADD3 UR9, UPT, UPT, UR9, 0x40, URZ ;  /* 0x0000004009097890 */ /* 0x000fe2000fffe0ff */
[----:B------:R-:W-:Y:S01]  /*4240*/  UMOV UR37, UR4 ;  /* 0x0000000400257c82 */ /* 0x000fe20008000000 */
[----:B------:R-:W-:Y:S10]  /*4250*/  BRA.U !UP0, `(.L_x_49) ;  /* 0xffffffe508f47547 */ /* 0x000ff4000b83ffff */
[----:B------:R-:W2:Y:S01]  /*4260*/  LDCU.64 UR4, c[0x0][0x5c0] ;  /* 0x0000b800ff0477ac */ /* 0x000ea20008000a00 */
[----:B------:R-:W-:Y:S01]  /*4270*/  ULEA.HI.SX32 UR7, UR32, UR7, 0x1d ;  /* 0x0000000720077291 */ /* 0x000fe2000f8feaff */
[----:B------:R-:W-:Y:S01]  /*4280*/  ELECT P0, URZ, PT ;  /* 0x0000000000ff782f */ /* 0x000fe20003800000 */
[----:B------:R-:W-:Y:S02]  /*4290*/  UIADD3 UR27, UPT, UPT, UR27, 0x60, URZ ;  /* 0x000000601b1b7890 */ /* 0x000fe4000fffe0ff */
[----:B------:R-:W-:Y:S02]  /*42a0*/  UIADD3 UR29, UPT, UPT, UR29, 0x1, URZ ;  /* 0x000000011d1d7890 */ /* 0x000fe4000fffe0ff */
[----:B------:R-:W-:Y:S02]  /*42b0*/  UPRMT UR27, UR28, 0x654, UR27 ;  /* 0x000006541c1b7896 */ /* 0x000fe4000800001b */
[----:B------:R-:W-:Y:S02]  /*42c0*/  UISETP.NE.AND UP0, UPT, UR29, 0x2, UPT ;  /* 0x000000021d00788c */ /* 0x000fe4000bf05270 */
[----:B------:R-:W-:-:S02]  /*42d0*/  UIADD3 UR30, UPT, UPT, UR30, 0x1, URZ ;  /* 0x000000011e1e7890 */ /* 0x000fc4000fffe0ff */
[----:B--2---:R-:W-:Y:S02]  /*42e0*/  UIMAD.WIDE.U32 UR8, UR7, UR5, URZ ;  /* 0x00000005070872a5 */ /* 0x004fe4000f8e00ff */
[----:B-1----:R-:W-:Y:S01]  /*42f0*/  @P0 IMAD.MOV.U32 R4, RZ, RZ, 0x1 ;  /* 0x00000001ff040424 */ /* 0x002fe200078e00ff */
[----:B------:R-:W1:Y:S03]  /*4300*/  LDCU UR5, c[0x0][0x5d0] ;  /* 0x0000ba00ff0577ac */ /* 0x000e660008000800 */
[----:B------:R2:W-:Y:S01]  /*4310*/  @P0 SYNCS.ARRIVE.TRANS64.RED.ART0 RZ, [UR27], R4 ;  /* 0x00000004ffff09a7 */ /* 0x0005e2000850041b */
[----:B------:R-:W-:Y:S02]  /*4320*/  UIADD3 UR6, UPT, UPT, UR7, -UR9, URZ ;  /* 0x8000000907067290 */ /* 0x000fe4000fffe0ff */
[----:B------:R-:W-:Y:S02]  /*4330*/  USEL UR29, UR29, URZ, UP0 ;  /* 0x000000ff1d1d7287 */ /* 0x000fe40008000000 */
[----:B------:R-:W-:-:S04]  /*4340*/  USHF.R.U32.HI UR6, URZ, UR20, UR6 ;  /* 0x00000014ff067299 */ /* 0x000fc80008011606 */
[----:B------:R-:W-:-:S04]  /*4350*/  UIADD3 UR6, UPT, UPT, UR9, UR6, URZ ;  /* 0x0000000609067290 */ /* 0x000fc8000fffe0ff */
[----:B------:R-:W-:-:S04]  /*4360*/  USHF.R.U32.HI UR8, URZ, UR19, UR6 ;  /* 0x00000013ff087299 */ /* 0x000fc80008011606 */
[----:B------:R-:W-:-:S04]  /*4370*/  UIADD3 UR8, UPT, UPT, -UR8, URZ, URZ ;  /* 0x000000ff08087290 */ /* 0x000fc8000fffe1ff */
[----:B------:R-:W-:-:S04]  /*4380*/  UIMAD UR8, UR4, UR8, UR7 ;  /* 0x00000008040872a4 */ /* 0x000fc8000f8e0207 */
[----:B-1----:R-:W-:Y:S01]  /*4390*/  UIMAD.WIDE.U32 UR12, UR8, UR5, URZ ;  /* 0x00000005080c72a5 */ /* 0x002fe2000f8e00ff */
[----:B------:R-:W1:Y:S06]  /*43a0*/  LDCU.64 UR4, c[0x0][0x5d8] ;  /* 0x0000bb00ff0477ac */ /* 0x000e6c0008000a00 */
[----:B------:R-:W-:Y:S02]  /*43b0*/  UMOV UR9, UR13 ;  /* 0x0000000d00097c82 */ /* 0x000fe40008000000 */
[----:B------:R-:W-:-:S04]  /*43c0*/  UIADD3 UR6, UPT, UPT, UR8, -UR9, URZ ;  /* 0x8000000908067290 */ /* 0x000fc8000fffe0ff */
[----:B------:R-:W-:-:S04]  /*43d0*/  USHF.R.U32.HI UR6, URZ, UR18, UR6 ;  /* 0x00000012ff067299 */ /* 0x000fc80008011606 */
[----:B------:R-:W-:-:S04]  /*43e0*/  UIADD3 UR6, UPT, UPT, UR9, UR6, URZ ;  /* 0x0000000609067290 */ /* 0x000fc8000fffe0ff */
[----:B------:R-:W-:-:S04]  /*43f0*/  USHF.R.U32.HI UR6, URZ, UR17, UR6 ;  /* 0x00000011ff067299 */ /* 0x000fc80008011606 */
[----:B-1----:R-:W-:-:S07]  /*4400*/  UIMAD.WIDE.U32 UR12, UR6, UR5, URZ ;  /* 0x00000005060c72a5 */ /* 0x002fce000f8e00ff */
[----:B------:R-:W-:Y:S02]  /*4410*/  UMOV UR9, UR13 ;  /* 0x0000000d00097c82 */ /* 0x000fe40008000000 */
[----:B------:R-:W-:-:S04]  /*4420*/  UIADD3 UR5, UPT, UPT, UR6, -UR9, URZ ;  /* 0x8000000906057290 */ /* 0x000fc8000fffe0ff */
[----:B------:R-:W-:-:S04]  /*4430*/  USHF.R.U32.HI UR5, URZ, UR16, UR5 ;  /* 0x00000010ff057299 */ /* 0x000fc80008011605 */
[----:B------:R-:W-:-:S04]  /*4440*/  UIADD3 UR9, UPT, UPT, UR9, UR5, URZ ;  /* 0x0000000509097290 */ /* 0x000fc8000fffe0ff */
[----:B------:R-:W-:-:S03]  /*4450*/  USHF.R.U32.HI UR9, URZ, UR15, UR9 ;  /* 0x0000000fff097299 */ /* 0x000fc60008011609 */
[----:B------:R-:W1:Y:S01]  /*4460*/  LDCU UR5, c[0x0][0x5cc] ;  /* 0x0000b980ff0577ac */ /* 0x000e620008000800 */
[----:B------:R-:W-:-:S04]  /*4470*/  UIADD3 UR9, UPT, UPT, -UR9, URZ, URZ ;  /* 0x000000ff09097290 */ /* 0x000fc8000fffe1ff */
[----:B------:R-:W-:Y:S02]  /*4480*/  UIMAD UR4, UR4, UR9, UR6 ;  /* 0x00000009040472a4 */ /* 0x000fe4000f8e0206 */
[----:B------:R-:W-:Y:S02]  /*4490*/  USEL UR9, URZ, 0x1, UP0 ;  /* 0x00000001ff097887 */ /* 0x000fe40008000000 */
[----:B------:R-:W-:Y:S02]  /*44a0*/  UISETP.GE.AND UP0, UPT, UR7, 0x40, UPT ;  /* 0x000000400700788c */ /* 0x000fe4000bf06270 */
[----:B------:R-:W-:Y:S02]  /*44b0*/  UIADD3 UR6, UPT, UPT, -UR6, URZ, URZ ;  /* 0x000000ff06067290 */ /* 0x000fe4000fffe1ff */
[----:B------:R-:W-:Y:S02]  /*44c0*/  LOP3.LUT R2, R2, UR9, RZ, 0x3c, !PT ;  /* 0x0000000902027c12 */ /* 0x000fe4000f8e3cff */
[----:B-1----:R-:W-:-:S03]  /*44d0*/  UIMAD UR5, UR5, UR6, UR8 ;  /* 0x00000006050572a4 */ /* 0x002fc6000f8e0208 */
[----:B--2---:R-:W-:Y:S09]  /*44e0*/  BRA.U !UP0, `(.L_x_50) ;  /* 0xffffffe108e87547 */ /* 0x004ff2000b83ffff */
.L_x_46:
[----:B------:R-:W-:-:S09]  /*44f0*/  UISETP.NE.AND UP0, UPT, UR23, URZ, UPT ;  /* 0x000000ff1700728c */ /* 0x000fd2000bf05270 */
[----:B------:R-:W-:Y:S05]  /*4500*/  BRA.U UP0, `(.L_x_51) ;  /* 0x0000000100207547 */ /* 0x000fea000b800000 */
[----:B------:R-:W1:Y:S01]  /*4510*/  S2UR UR4, SR_CgaCtaId ;  /* 0x00000000000479c3 */ /* 0x000e620000008800 */
[----:B------:R-:W-:Y:S01]  /*4520*/  ELECT P0, URZ, PT ;  /* 0x0000000000ff782f */ /* 0x000fe20003800000 */
[----:B------:R-:W-:-:S06]  /*4530*/  IMAD.MOV.U32 R2, RZ, RZ, 0x1 ;  /* 0x00000001ff027424 */ /* 0x000fcc00078e00ff */
[----:B------:R-:W-:Y:S06]  /*4540*/  UVIRTCOUNT.DEALLOC.SMPOOL 0x80 ;  /* 0x000000800000784c */ /* 0x000fec0000000000 */
[----:B------:R-:W-:Y:S01]  /*4550*/  @P0 MOV R3, 0x40 ;  /* 0x0000004000030802 */ /* 0x000fe20000000f00 */
[----:B-1----:R-:W-:-:S05]  /*4560*/  @P0 IMAD.U32 R0, RZ, RZ, UR4 ;  /* 0x00000004ff000e24 */ /* 0x002fca000f8e00ff */
[----:B------:R-:W-:-:S05]  /*4570*/  @P0 LEA R3, R0, R3, 0x18 ;  /* 0x0000000300030211 */ /* 0x000fca00078ec0ff */
[----:B------:R1:W-:Y:S02]  /*4580*/  @P0 STS.U8 [R3], R2 ;  /* 0x0000000203000388 */ /* 0x0003e40000000000 */
.L_x_51:
[----:B------:R-:W-:Y:S06]  /*4590*/  BAR.SYNC.DEFER_BLOCKING 0x1, 0x80 ;  /* 0x0042000000007b1d */ /* 0x000fec0000010000 */
[----:B------:R-:W-:Y:S05]  /*45a0*/  BRA.U UP0, `(.L_x_52) ;  /* 0x0000000100c47547 */ /* 0x000fea000b800000 */
[----:B-1----:R-:W1:Y:S01]  /*45b0*/  S2R R3, SR_CgaCtaId ;  /* 0x0000000000037919 */ /* 0x002e620000008800 */
[----:B------:R-:W-:Y:S02]  /*45c0*/  MOV R2, 0x400 ;  /* 0x0000040000027802 */ /* 0x000fe40000000f00 */
[----:B------:R-:W-:Y:S01]  /*45d0*/  LOP3.LUT R4, R0, 0x1, RZ, 0x3c, !PT ;  /* 0x0000000100047812 */ /* 0x000fe200078e3cff */
[----:B------:R-:W-:Y:S01]  /*45e0*/  IMAD.MOV.U32 R0, RZ, RZ, 0x1 ;  /* 0x00000001ff007424 */ /* 0x000fe200078e00ff */
[----:B-1----:R-:W-:-:S05]  /*45f0*/  LEA R2, R3, R2, 0x18 ;  /* 0x0000000203027211 */ /* 0x002fca00078ec0ff */
[----:B------:R-:W-:-:S05]  /*4600*/  VIADD R5, R2, 0x70 ;  /* 0x0000007002057836 */ /* 0x000fca0000000000 */
[----:B------:R-:W-:-:S04]  /*4610*/  PRMT R5, R4, 0x654, R5 ;  /* 0x0000065404057816 */ /* 0x000fc80000000005 */
[----:B------:R1:W-:Y:S01]  /*4620*/  SYNCS.ARRIVE.TRANS64.RED.ART0 RZ, [R5+URZ], R0 ;  /* 0x0000000005ff79a7 */ /* 0x0003e200085004ff */
[----:B------:R-:W2:Y:S02]  /*4630*/  SYNCS.PHASECHK.TRANS64.TRYWAIT P0, [R2+URZ+0x70], RZ ;  /* 0x000070ff020075a7 */ /* 0x000ea400080011ff */
[----:B-12---:R-:W-:Y:S05]  /*4640*/  @!P0 BRA `(.L_x_53) ;  /* 0x0000000400848947 */ /* 0x006fea0003800000 */
.L_x_67:
[----:B------:R-:W-:Y:S01]  /*4650*/  NOP ;  /* 0x0000000000007918 */ /* 0x000fe20000000000 */
[----:B------:R-:W-:Y:S01]  /*4660*/  MOV R0, 0x50 ;  /* 0x0000005000007802 */ /* 0x000fe20000000f00 */
[----:B------:R-:W-:Y:S01]  /*4670*/  ULOP3.LUT UR8, UR11, 0xffff, URZ, 0xc0, !UPT ;  /* 0x0000ffff0b087892 */ /* 0x000fe2000f8ec0ff */
[----:B------:R-:W-:Y:S02]  /*4680*/  UMOV UR5, 0x1 ;  /* 0x0000000100057882 */ /* 0x000fe40000000000 */
[----:B------:R-:W-:Y:S01]  /*4690*/  LEA R3, R3, R0, 0x18 ;  /* 0x0000000003037211 */ /* 0x000fe200078ec0ff */
[----:B------:R-:W-:Y:S01]  /*46a0*/  USHF.R.U32.HI UR8, URZ, 0x5, UR8 ;  /* 0x00000005ff087899 */ /* 0x000fe20008011608 */
[----:B------:R-:W-:-:S03]  /*46b0*/  UMOV UR4, 0xffff ;  /* 0x0000ffff00047882 */ /* 0x000fc60000000000 */
[----:B------:R-:W2:Y:S01]  /*46c0*/  LDS R0, [R3] ;  /* 0x0000000003007984 */ /* 0x000ea20000000800 */
[----:B------:R-:W-:Y:S02]  /*46d0*/  UIADD3 UR7, UPT, UPT, UR8, 0x10, URZ ;  /* 0x0000001008077890 */ /* 0x000fe4000fffe0ff */
[----:B------:R-:W-:Y:S02]  /*46e0*/  USHF.L.U32 UR4, UR4, UR8, URZ ;  /* 0x0000000804047299 */ /* 0x000fe400080006ff */
[----:B------:R-:W-:-:S04]  /*46f0*/  USHF.L.U32 UR7, UR5, UR7, URZ ;  /* 0x0000000705077299 */ /* 0x000fc800080006ff */
[----:B------:R-:W-:-:S04]  /*4700*/  ULOP3.LUT UR7, UR7, UR4, URZ, 0xfc, !UPT ;  /* 0x0000000407077292 */ /* 0x000fc8000f8efcff */
[----:B------:R-:W-:Y:S01]  /*4710*/  ULOP3.LUT UR5, UR7, 0xffff, URZ, 0xc0, !UPT ;  /* 0x0000ffff07057892 */ /* 0x000fe2000f8ec0ff */
[----:B--2---:R-:W-:-:S13]  /*4720*/  R2UR UR6, R0 ;  /* 0x00000000000672ca */ /* 0x004fda00000e0000 */
[----:B------:R-:W-:-:S04]  /*4730*/  ULOP3.LUT UR4, UR7, 0xffff, UR6, 0x80, !UPT ;  /* 0x0000ffff07047892 */ /* 0x000fc8000f8e8006 */
[----:B------:R-:W-:-:S09]  /*4740*/  UISETP.NE.AND UP0, UPT, UR4, UR5, UPT ;  /* 0x000000050400728c */ /* 0x000fd2000bf05270 */
[----:B------:R-:W-:Y:S05]  /*4750*/  BRA.U UP0, `(.L_x_54) ;  /* 0x00000001004c7547 */ /* 0x000fea000b800000 */
[----:B------:R-:W-:Y:S02]  /*4760*/  USHF.R.U32.HI UR4, URZ, 0x10, UR7 ;  /* 0x00000010ff047899 */ /* 0x000fe40008011607 */
[----:B------:R-:W-:-:S04]  /*4770*/  USHF.R.U32.HI UR5, URZ, 0x10, UR6 ;  /* 0x00000010ff057899 */ /* 0x000fc80008011606 */
[----:B------:R-:W-:-:S04]  /*4780*/  ULOP3.LUT UR5, UR5, UR4, URZ, 0xc0, !UPT ;  /* 0x0000000405057292 */ /* 0x000fc8000f8ec0ff */
[----:B------:R-:W-:-:S09]  /*4790*/  UISETP.NE.AND UP0, UPT, UR5, UR4, UPT ;  /* 0x000000040500728c */ /* 0x000fd2000bf05270 */
[----:B------:R-:W-:Y:S05]  /*47a0*/  BRA.U UP0, `(.L_x_55) ;  /* 0x00000001002c7547 */ /* 0x000fea000b800000 */
[----:B-1----:R-:W1:Y:S01]  /*47b0*/  S2R R2, SR_LANEID ;  /* 0x0000000000027919 */ /* 0x002e620000000000 */
[----:B------:R-:W-:Y:S01]  /*47c0*/  ULOP3.LUT UR7, URZ, UR7, URZ, 0x33, !UPT ;  /* 0x00000007ff077292 */ /* 0x000fe2000f8e33ff */
[----:B------:R-:W-:Y:S02]  /*47d0*/  VOTEU.ANY UR5, UPT, PT ;  /* 0x0000000000057886 */ /* 0x000fe400038e0100 */
[----:B------:R-:W-:-:S03]  /*47e0*/  UFLO.U32 UR5, UR5 ;  /* 0x00000005000572bd */ /* 0x000fc600080e0000 */
[----:B------:R-:W-:-:S04]  /*47f0*/  IMAD.U32 R0, RZ, RZ, UR7 ;  /* 0x00000007ff007e24 */ /* 0x000fc8000f8e00ff */
[----:B------:R-:W2:Y:S02]  /*4800*/  REDUX UR4, R0 ;  /* 0x00000000000473c4 */ /* 0x000ea40000000000 */
[----:B------:R3:W-:Y:S01]  /*4810*/  UTCATOMSWS.AND URZ, UR7 ;  /* 0x0000000700ff79e3 */ /* 0x0007e20008000000 */
[----:B-1----:R-:W-:Y:S02]  /*4820*/  ISETP.EQ.U32.AND P0, PT, R2, UR5, PT ;  /* 0x0000000502007c0c */ /* 0x002fe4000bf02070 */
[----:B--2---:R-:W-:-:S11]  /*4830*/  MOV R2, UR4 ;  /* 0x0000000400027c02 */ /* 0x004fd60008000f00 */
[----:B------:R3:W-:Y:S01]  /*4840*/  @P0 ATOMS.AND RZ, [R3], R2 ;  /* 0x0000000203ff038c */ /* 0x0007e20002800000 */
[----:B------:R-:W-:Y:S05]  /*4850*/  BRA `(.L_x_56) ;  /* 0x0000000000147947 */ /* 0x000fea0003800000 */
.L_x_55:
[----:B-1----:R-:W-:Y:S02]  /*4860*/  MOV R2, 0x4880 ;  /* 0x0000488000027802 */ /* 0x002fe40000000f00 */
[----:B------:R-:W-:Y:S05]  /*4870*/  CALL.REL.NOINC `($__internal_0_$__cuda_sm10x_tcgen05_guardrail_trap_col_being_dealloced_not_returned_by_alloc) ;  /* 0x00000004000c7944 */ /* 0x000fea0003c00000 */
[----:B------:R-:W-:Y:S05]  /*4880*/  BRA `(.L_x_56) ;  /* 0x0000000000087947 */ /* 0x000fea0003800000 */
.L_x_54:
[----:B-1----:R-:W-:Y:S02]  /*4890*/  MOV R2, 0x48b0 ;  /* 0x000048b000027802 */ /* 0x002fe40000000f00 */
[----:B------:R-:W-:Y:S05]  /*48a0*/  CALL.REL.NOINC `($__internal_2_$__cuda_sm10x_tcgen05_guardrail_trap_unallocated_columns_being_dealloced) ;  /* 0x0000000400187944 */ /* 0x000fea0003c00000 */
.L_x_56:
[----:B------:R-:W-:Y:S01]  /*48b0*/  NOP ;  /* 0x0000000000007918 */ /* 0x000fe20000000000 */
.L_x_52:
[----:B------:R-:W-:-:S04]  /*48c0*/  DEPBAR.LE SB0, 0x0 ;  /* 0x000080000000791a */ /* 0x000fc80000000000 */
[----:B---3--:R-:W-:Y:S05]  /*48d0*/  EXIT ;  /* 0x000000000000794d */ /* 0x008fea0003800000 */
.L_x_19:
[----:B------:R-:W-:Y:S02]  /*48e0*/  MOV R2, UR4 ;  /* 0x0000000400027c02 */ /* 0x000fe40008000f00 */
[----:B------:R-:W-:Y:S02]  /*48f0*/  MOV R3, UR4 ;  /* 0x0000000400037c02 */ /* 0x000fe40008000f00 */
[----:B------:R-:W-:-:S07]  /*4900*/  MOV R0, UR9 ;  /* 0x0000000900007c02 */ /* 0x000fce0008000f00 */
.L_x_57:
[----:B-1----:R1:W2:Y:S02]  /*4910*/  SYNCS.PHASECHK.TRANS64.TRYWAIT P0, [R0+URZ+0x28], R3 ;  /* 0x00002803000075a7 */ /* 0x0022a400080011ff */
[----:B--2---:R-:W-:Y:S05]  /*4920*/  @!P0 NANOSLEEP.SYNCS 0x989680 ;  /* 0x009896800000895d */ /* 0x004fea0003900000 */
[----:B------:R-:W2:Y:S02]  /*4930*/  @!P0 SYNCS.PHASECHK.TRANS64 P0, [R0+URZ+0x28], R3 ;  /* 0x00002803000085a7 */ /* 0x000ea400080010ff */
[----:B--2---:R-:W-:Y:S05]  /*4940*/  @!P0 BRA `(.L_x_57) ;  /* 0xfffffffc00f08947 */ /* 0x004fea000383ffff */
[----:B------:R-:W-:Y:S05]  /*4950*/  BRA `(.L_x_18) ;  /* 0xffffffc400387947 */ /* 0x000fea000383ffff */
.L_x_23:
[----:B------:R-:W-:Y:S02]  /*4960*/  MOV R2, UR5 ;  /* 0x0000000500027c02 */ /* 0x000fe40008000f00 */
[----:B------:R-:W-:Y:S02]  /*4970*/  MOV R3, UR5 ;  /* 0x0000000500037c02 */ /* 0x000fe40008000f00 */
[----:B------:R-:W-:-:S07]  /*4980*/  MOV R0, UR4 ;  /* 0x0000000400007c02 */ /* 0x000fce0008000f00 */
.L_x_58:
[----:B-----5:R5:W4:Y:S02]  /*4990*/  SYNCS.PHASECHK.TRANS64.TRYWAIT P0, [R0+URZ+0x28], R3 ;  /* 0x00002803000075a7 */ /* 0x020b2400080011ff */
[----:B----4-:R-:W-:Y:S05]  /*49a0*/  @!P0 NANOSLEEP.SYNCS 0x989680 ;  /* 0x009896800000895d */ /* 0x010fea0003900000 */
[----:B------:R-:W4:Y:S02]  /*49b0*/  @!P0 SYNCS.PHASECHK.TRANS64 P0, [R0+URZ+0x28], R3 ;  /* 0x00002803000085a7 */ /* 0x000f2400080010ff */
[----:B----4-:R-:W-:Y:S05]  /*49c0*/  @!P0 BRA `(.L_x_58) ;  /* 0xfffffffc00f08947 */ /* 0x010fea000383ffff */
[----:B------:R-:W-:Y:S05]  /*49d0*/  BRA `(.L_x_59) ;  /* 0xffffffc800647947 */ /* 0x000fea000383ffff */
.L_x_27:
[----:B------:R-:W-:Y:S02]  /*49e0*/  MOV R0, UR7 ;  /* 0x0000000700007c02 */ /* 0x000fe40008000f00 */
[----:B------:R-:W-:-:S07]  /*49f0*/  MOV R3, R2 ;  /* 0x0000000200037202 */ /* 0x000fce0000000f00 */
.L_x_60:
[----:B-1----:R1:W3:Y:S02]  /*4a00*/  SYNCS.PHASECHK.TRANS64.TRYWAIT P0, [R0+URZ+0x60], R3 ;  /* 0x00006003000075a7 */ /* 0x0022e400080011ff */
[----:B---3--:R-:W-:Y:S05]  /*4a10*/  @!P0 NANOSLEEP.SYNCS 0x989680 ;  /* 0x009896800000895d */ /* 0x008fea0003900000 */
[----:B------:R-:W3:Y:S02]  /*4a20*/  @!P0 SYNCS.PHASECHK.TRANS64 P0, [R0+URZ+0x60], R3 ;  /* 0x00006003000085a7 */ /* 0x000ee400080010ff */
[----:B---3--:R-:W-:Y:S05]  /*4a30*/  @!P0 BRA `(.L_x_60) ;  /* 0xfffffffc00f08947 */ /* 0x008fea000383ffff */
[----:B------:R-:W-:Y:S05]  /*4a40*/  BRA `(.L_x_26) ;  /* 0xffffffcc00687947 */ /* 0x000fea000383ffff */
.L_x_30:
[----:B------:R-:W-:Y:S02]  /*4a50*/  MOV R2, UR11 ;  /* 0x0000000b00027c02 */ /* 0x000fe40008000f00 */
[----:B------:R-:W-:Y:S02]  /*4a60*/  MOV R3, UR11 ;  /* 0x0000000b00037c02 */ /* 0x000fe40008000f00 */
[----:B------:R-:W-:Y:S07]  /*4a70*/  MOV R0, UR5 ;  /* 0x0000000500007c02 */ /* 0x000fee0008000f00 */
.L_x_61:
[----:B-1----:R1:W3:Y:S02]  /*4a80*/  SYNCS.PHASECHK.TRANS64.TRYWAIT P0, [R0+URZ], R3 ;  /* 0x00000003000075a7 */ /* 0x0022e400080011ff */
[----:B---3--:R-:W-:Y:S05]  /*4a90*/  @!P0 NANOSLEEP.SYNCS 0x989680 ;  /* 0x009896800000895d */ /* 0x008fea0003900000 */
[----:B------:R-:W3:Y:S02]  /*4aa0*/  @!P0 SYNCS.PHASECHK.TRANS64 P0, [R0+URZ], R3 ;  /* 0x00000003000085a7 */ /* 0x000ee400080010ff */
[----:B---3--:R-:W-:Y:S05]  /*4ab0*/  @!P0 BRA `(.L_x_61) ;  /* 0xfffffffc00f08947 */ /* 0x008fea000383ffff */
[----:B------:R-:W-:Y:S05]  /*4ac0*/  BRA `(.L_x_29) ;  /* 0xffffffcc00ac7947 */ /* 0x000fea000383ffff */
.L_x_34:
[----:B------:R-:W-:-:S07]  /*4ad0*/  MOV R3, R2 ;  /* 0x0000000200037202 */ /* 0x000fce0000000f00 */
.L_x_62:
[----:B----4-:R4:W5:Y:S02]  /*4ae0*/  SYNCS.PHASECHK.TRANS64.TRYWAIT P0, [R0+URZ+0x60], R3 ;  /* 0x00006003000075a7 */ /* 0x01096400080011ff */
[----:B-----5:R-:W-:Y:S05]  /*4af0*/  @!P0 NANOSLEEP.SYNCS 0x989680 ;  /* 0x009896800000895d */ /* 0x020fea0003900000 */
[----:B------:R-:W5:Y:S02]  /*4b00*/  @!P0 SYNCS.PHASECHK.TRANS64 P0, [R0+URZ+0x60], R3 ;  /* 0x00006003000085a7 */ /* 0x000f6400080010ff */
[----:B-----5:R-:W-:Y:S05]  /*4b10*/  @!P0 BRA `(.L_x_62) ;  /* 0xfffffffc00f08947 */ /* 0x020fea000383ffff */
[----:B------:R-:W-:Y:S05]  /*4b20*/  BRA `(.L_x_24) ;  /* 0xffffffd000687947 */ /* 0x000fea000383ffff */
.L_x_42:
[----:B------:R-:W-:-:S07]  /*4b30*/  MOV R7, R6 ;  /* 0x0000000600077202 */ /* 0x000fce0000000f00 */
.L_x_63:
[----:B-1----:R1:W2:Y:S02]  /*4b40*/  SYNCS.PHASECHK.TRANS64.TRYWAIT P0, [R3+URZ], R7 ;  /* 0x00000007030075a7 */ /* 0x0022a400080011ff */
[----:B--2---:R-:W-:Y:S05]  /*4b50*/  @!P0 NANOSLEEP.SYNCS 0x989680 ;  /* 0x009896800000895d */ /* 0x004fea0003900000 */
[----:B------:R-:W2:Y:S02]  /*4b60*/  @!P0 SYNCS.PHASECHK.TRANS64 P0, [R3+URZ], R7 ;  /* 0x00000007030085a7 */ /* 0x000ea400080010ff */
[----:B--2---:R-:W-:Y:S05]  /*4b70*/  @!P0 BRA `(.L_x_63) ;  /* 0xfffffffc00f08947 */ /* 0x004fea000383ffff */
[----:B------:R-:W-:Y:S05]  /*4b80*/  BRA `(.L_x_41) ;  /* 0xffffffd400187947 */ /* 0x000fea000383ffff */
.L_x_45:
[----:B------:R-:W-:-:S07]  /*4b90*/  MOV R3, R2 ;  /* 0x0000000200037202 */ /* 0x000fce0000000f00 */
.L_x_64:
[----:B-1----:R1:W2:Y:S02]  /*4ba0*/  SYNCS.PHASECHK.TRANS64.TRYWAIT P0, [R7+URZ], R3 ;  /* 0x00000003070075a7 */ /* 0x0022a400080011ff */
[----:B--2---:R-:W-:Y:S05]  /*4bb0*/  @!P0 NANOSLEEP.SYNCS 0x989680 ;  /* 0x009896800000895d */ /* 0x004fea0003900000 */
[----:B------:R-:W2:Y:S02]  /*4bc0*/  @!P0 SYNCS.PHASECHK.TRANS64 P0, [R7+URZ], R3 ;  /* 0x00000003070085a7 */ /* 0x000ea400080010ff */
[----:B--2---:R-:W-:Y:S05]  /*4bd0*/  @!P0 BRA `(.L_x_64) ;  /* 0xfffffffc00f08947 */ /* 0x004fea000383ffff */
[----:B------:R-:W-:Y:S05]  /*4be0*/  BRA `(.L_x_44) ;  /* 0xffffffd400807947 */ /* 0x000fea000383ffff */
.L_x_47:
[----:B------:R-:W-:Y:S02]  /*4bf0*/  MOV R4, UR27 ;  /* 0x0000001b00047c02 */ /* 0x000fe40008000f00 */
[----:B------:R-:W-:-:S07]  /*4c00*/  MOV R7, R6 ;  /* 0x0000000600077202 */ /* 0x000fce0000000f00 */
.L_x_65:
[----:B-1----:R1:W2:Y:S02]  /*4c10*/  SYNCS.PHASECHK.TRANS64.TRYWAIT P0, [R4+URZ+0x50], R7 ;  /* 0x00005007040075a7 */ /* 0x0022a400080011ff */
[----:B--2---:R-:W-:Y:S05]  /*4c20*/  @!P0 NANOSLEEP.SYNCS 0x989680 ;  /* 0x009896800000895d */ /* 0x004fea0003900000 */
[----:B------:R-:W2:Y:S02]  /*4c30*/  @!P0 SYNCS.PHASECHK.TRANS64 P0, [R4+URZ+0x50], R7 ;  /* 0x00005007040085a7 */ /* 0x000ea400080010ff */
[----:B--2---:R-:W-:Y:S05]  /*4c40*/  @!P0 BRA `(.L_x_65) ;  /* 0xfffffffc00f08947 */ /* 0x004fea000383ffff */
[----:B------:R-:W-:Y:S05]  /*4c50*/  BRA `(.L_x_66) ;  /* 0xffffffdc006c7947 */ /* 0x000fea000383ffff */
.L_x_53:
[----:B-1----:R1:W2:Y:S02]  /*4c60*/  SYNCS.PHASECHK.TRANS64.TRYWAIT P0, [R2+URZ+0x70], RZ ;  /* 0x000070ff020075a7 */ /* 0x0022a400080011ff */
[----:B--2---:R-:W-:Y:S05]  /*4c70*/  @!P0 NANOSLEEP.SYNCS 0x989680 ;  /* 0x009896800000895d */ /* 0x004fea0003900000 */
[----:B------:R-:W2:Y:S02]  /*4c80*/  @!P0 SYNCS.PHASECHK.TRANS64 P0, [R2+URZ+0x70], RZ ;  /* 0x000070ff020085a7 */ /* 0x000ea400080010ff */
[----:B--2---:R-:W-:Y:S05]  /*4c90*/  @!P0 BRA `(.L_x_53) ;  /* 0xfffffffc00f08947 */ /* 0x004fea000383ffff */
[----:B------:R-:W-:Y:S05]  /*4ca0*/  BRA `(.L_x_67) ;  /* 0xfffffff800687947 */ /* 0x000fea000383ffff */
        .weak           $__internal_0_$__cuda_sm10x_tcgen05_guardrail_trap_col_being_dealloced_not_returned_by_alloc
        .type           $__internal_0_$__cuda_sm10x_tcgen05_guardrail_trap_col_being_dealloced_not_returned_by_alloc,@function
        .size           $__internal_0_$__cuda_sm10x_tcgen05_guardrail_trap_col_being_dealloced_not_returned_by_alloc,($__internal_1_$__cuda_sm10x_tcgen05_guardrail_trap_phase_invalid_during_alloc - $__internal_0_$__cuda_sm10x_tcgen05_guardrail_trap_col_being_dealloced_not_returned_by_alloc)
$__internal_0_$__cuda_sm10x_tcgen05_guardrail_trap_col_being_dealloced_not_returned_by_alloc:
[----:B------:R-:W-:Y:S05]  /*4cb0*/  BPT.TRAP 0x1 ;  /* 0x000000040000795c */ /* 0x000fea0000300000 */
[----:B------:R-:W-:-:S04]  /*4cc0*/  HFMA2 R3, -RZ, RZ, 0, 0 ;  /* 0x00000000ff037431 */ /* 0x000fc800000001ff */
[----:B------:R-:W-:Y:S05]  /*4cd0*/  RET.REL.NODEC R2 `(kernel_cutlass_kernel_cudnngemm_swigludense_gemm_persistent_swigluPersistentDenseGemmKernel_object_at__TiledMMA_ThrLayoutVMNK21111000_PermutationMNK____MMAAtom_ThrID21_ShapeMNK25625616_TV_0) ;  /* 0xffffffb002c87950 */ /* 0x000fea0003c3ffff */
        .weak           $__internal_1_$__cuda_sm10x_tcgen05_guardrail_trap_phase_invalid_during_alloc
        .type           $__internal_1_$__cuda_sm10x_tcgen05_guardrail_trap_phase_invalid_during_alloc,@function
        .size           $__internal_1_$__cuda_sm10x_tcgen05_guardrail_trap_phase_invalid_during_alloc,($__internal_2_$__cuda_sm10x_tcgen05_guardrail_trap_unallocated_columns_being_dealloced - $__internal_1_$__cuda_sm10x_tcgen05_guardrail_trap_phase_invalid_during_alloc)
$__internal_1_$__cuda_sm10x_tcgen05_guardrail_trap_phase_invalid_during_alloc:
[----:B------:R-:W-:Y:S05]  /*4ce0*/  BPT.TRAP 0x1 ;  /* 0x000000040000795c */ /* 0x000fea0000300000 */
[----:B------:R-:W-:-:S04]  /*4cf0*/  MOV R3, 0x0 ;  /* 0x0000000000037802 */ /* 0x000fc80000000f00 */
[----:B------:R-:W-:Y:S05]  /*4d00*/  RET.REL.NODEC R2 `(kernel_cutlass_kernel_cudnngemm_swigludense_gemm_persistent_swigluPersistentDenseGemmKernel_object_at__TiledMMA_ThrLayoutVMNK21111000_PermutationMNK____MMAAtom_ThrID21_ShapeMNK25625616_TV_0) ;  /* 0xffffffb002bc7950 */ /* 0x000fea0003c3ffff */
        .weak           $__internal_2_$__cuda_sm10x_tcgen05_guardrail_trap_unallocated_columns_being_dealloced
        .type           $__internal_2_$__cuda_sm10x_tcgen05_guardrail_trap_unallocated_columns_being_dealloced,@function
        .size           $__internal_2_$__cuda_sm10x_tcgen05_guardrail_trap_unallocated_columns_being_dealloced,(.L_x_71 - $__internal_2_$__cuda_sm10x_tcgen05_guardrail_trap_unallocated_columns_being_dealloced)
$__internal_2_$__cuda_sm10x_tcgen05_guardrail_trap_unallocated_columns_being_dealloced:
[----:B------:R-:W-:Y:S05]  /*4d10*/  BPT.TRAP 0x1 ;  /* 0x000000040000795c */ /* 0x000fea0000300000 */
[----:B------:R-:W-:-:S04]  /*4d20*/  HFMA2 R3, -RZ, RZ, 0, 0 ;  /* 0x00000000ff037431 */ /* 0x000fc800000001ff */
[----:B------:R-:W-:Y:S05]  /*4d30*/  RET.REL.NODEC R2 `(kernel_cutlass_kernel_cudnngemm_swigludense_gemm_persistent_swigluPersistentDenseGemmKernel_object_at__TiledMMA_ThrLayoutVMNK21111000_PermutationMNK____MMAAtom_ThrID21_ShapeMNK25625616_TV_0) ;  /* 0xffffffb002b07950 */ /* 0x000fea0003c3ffff */
.L_x_68:
[----:B------:R-:W-:-:S00]  /*4d40*/  BRA `(.L_x_68) ;  /* 0xfffffffc00fc7947 */ /* 0x000fc0000383ffff */
[----:B------:R-:W-:-:S00]  /*4d50*/  NOP ;  /* 0x0000000000007918 */ /* 0x000fc00000000000 */
        /* <DEDUP_REMOVED lines=10> */
.L_x_71:


//--------------------- .nv.shared.kernel_cutlass_kernel_cudnngemm_swigludense_gemm_persistent_swigluPersistentDenseGemmKernel_object_at__TiledMMA_ThrLayoutVMNK21111000_PermutationMNK____MMAAtom_ThrID21_ShapeMNK25625616_TV_0 --------------------------
	.section	.nv.shared.kernel_cutlass_kernel_cudnngemm_swigludense_gemm_persistent_swigluPersistentDenseGemmKernel_object_at__TiledMMA_ThrLayoutVMNK21111000_PermutationMNK____MMAAtom_ThrID21_ShapeMNK25625616_TV_0,"aw",@nobits
	.sectionflags	@""
	.align	1024
	.zero		1024


//--------------------- .nv.shared.reserved.0     --------------------------
	.section	.nv.shared.reserved.0,"aw",@nobits
	.align	8
	.weak		__nv_reservedSMEM_offset_0_alias
	.size		__nv_reservedSMEM_offset_0_alias, 0, 64
	.other		__nv_reservedSMEM_offset_0_alias,@"STO_CUDA_RESERVED_SHARED STV_DEFAULT"
__nv_reservedSMEM_offset_0_alias:
	.zero		0
.nv.shared.reserved.0:
	.zero		64
	.weak		__nv_reservedSMEM_allocation_phase
	.type		__nv_reservedSMEM_allocation_phase,@object
	.size		__nv_reservedSMEM_allocation_phase,(.L_0 - __nv_reservedSMEM_allocation_phase)
__nv_reservedSMEM_allocation_phase:
	.zero		1
.L_0:
	.zero		7
	.weak		__nv_reservedSMEM_devtool_atexit_pc
	.type		__nv_reservedSMEM_devtool_atexit_pc,@object
	.size		__nv_reservedSMEM_devtool_atexit_pc,(__nv_reservedSMEM_allocation_mask - __nv_reservedSMEM_devtool_atexit_pc)
__nv_reservedSMEM_devtool_atexit_pc:
	.zero		8
	.weak		__nv_reservedSMEM_allocation_mask
	.type		__nv_reservedSMEM_allocation_mask,@object
	.size		__nv_reservedSMEM_allocation_mask,(.L_2 - __nv_reservedSMEM_allocation_mask)
__nv_reservedSMEM_allocation_mask:
	.zero		4
.L_2:
	.zero		4
	.weak		__nv_reservedSMEM_tmem_allocation_pipeline_mbarrier
	.type		__nv_reservedSMEM_tmem_allocation_pipeline_mbarrier,@object
	.size		__nv_reservedSMEM_tmem_allocation_pipeline_mbarrier,(__nv_reservedSMEM_tmem_allocation_pipeline_mbarrier_parity - __nv_reservedSMEM_tmem_allocation_pipeline_mbarrier)
__nv_reservedSMEM_tmem_allocation_pipeline_mbarrier:
	.zero		8
	.weak		__nv_reservedSMEM_tmem_allocation_pipeline_mbarrier_parity
	.type		__nv_reservedSMEM_tmem_allocation_pipeline_mbarrier_parity,@object
	.size		__nv_reservedSMEM_tmem_allocation_pipeline_mbarrier_parity,(.L_4 - __nv_reservedSMEM_tmem_allocation_pipeline_mbarrier_parity)
__nv_reservedSMEM_tmem_allocation_pipeline_mbarrier_parity:
	.zero		4
.L_4:


//--------------------- .nv.constant0.kernel_cutlass_kernel_cudnngemm_swigludense_gemm_persistent_swigluPersistentDenseGemmKernel_object_at__TiledMMA_ThrLayoutVMNK21111000_PermutationMNK____MMAAtom_ThrID21_ShapeMNK25625616_TV_0 --------------------------
	.section	.nv.constant0.kernel_cutlass_kernel_cudnngemm_swigludense_gemm_persistent_swigluPersistentDenseGemmKernel_object_at__TiledMMA_ThrLayoutVMNK21111000_PermutationMNK____MMAAtom_ThrID21_ShapeMNK25625616_TV_0,"a",@progbits
	.sectionflags	@""
	.align	4
.nv.constant0.kernel_cutlass_kernel_cudnngemm_swigludense_gemm_persistent_swigluPersistentDenseGemmKernel_object_at__TiledMMA_ThrLayoutVMNK21111000_PermutationMNK____MMAAtom_ThrID21_ShapeMNK25625616_TV_0:
	.zero		1512


//--------------------- SYMBOLS --------------------------

	.type		.nv.reservedSmem.offset0,@object
	.size		.nv.reservedSmem.offset0,0x4
	.type		.nv.reservedSmem.cap,@object
	.size		.nv.reservedSmem.cap,0x4
